	.headerflags	@"EF_CUDA_TEXMODE_UNIFIED EF_CUDA_64BIT_ADDRESS EF_CUDA_SM89 EF_CUDA_VIRTUAL_SM(EF_CUDA_SM89)"
	.elftype	@"ET_EXEC"


//--------------------- .nv.info                  --------------------------
	.section	.nv.info,"",@"SHT_CUDA_INFO"
	.align	4


	//----- nvinfo : EIATTR_REGCOUNT
	.align		4
        /*0000*/ 	.byte	0x04, 0x2f
        /*0002*/ 	.short	(.L_2 - .L_1)
	.align		4
.L_1:
        /*0004*/ 	.word	index@(triton__0d1d2d3d4d5d678910de)
        /*0008*/ 	.word	0x00000030


	//----- nvinfo : EIATTR_MAX_STACK_SIZE
	.align		4
.L_2:
        /*000c*/ 	.byte	0x04, 0x23
        /*000e*/ 	.short	(.L_4 - .L_3)
	.align		4
.L_3:
        /*0010*/ 	.word	index@(triton__0d1d2d3d4d5d678910de)
        /*0014*/ 	.word	0x00000000


	//----- nvinfo : EIATTR_MIN_STACK_SIZE
	.align		4
.L_4:
        /*0018*/ 	.byte	0x04, 0x12
        /*001a*/ 	.short	(.L_6 - .L_5)
	.align		4
.L_5:
        /*001c*/ 	.word	index@(triton__0d1d2d3d4d5d678910de)
        /*0020*/ 	.word	0x00000000


	//----- nvinfo : EIATTR_FRAME_SIZE
	.align		4
.L_6:
        /*0024*/ 	.byte	0x04, 0x11
        /*0026*/ 	.short	(.L_8 - .L_7)
	.align		4
.L_7:
        /*0028*/ 	.word	index@(triton__0d1d2d3d4d5d678910de)
        /*002c*/ 	.word	0x00000000
.L_8:


//--------------------- .nv.info.triton__0d1d2d3d4d5d678910de --------------------------
	.section	.nv.info.triton__0d1d2d3d4d5d678910de,"",@"SHT_CUDA_INFO"
	.align	4


	//----- nvinfo : EIATTR_CUDA_API_VERSION
	.align		4
        /*0000*/ 	.byte	0x04, 0x37
        /*0002*/ 	.short	(.L_10 - .L_9)
.L_9:
        /*0004*/ 	.word	0x0000007b


	//----- nvinfo : EIATTR_PARAM_CBANK
	.align		4
.L_10:
        /*0008*/ 	.byte	0x04, 0x0a
        /*000a*/ 	.short	(.L_12 - .L_11)
	.align		4
.L_11:
        /*000c*/ 	.word	index@(.nv.constant0.triton__0d1d2d3d4d5d678910de)
        /*0010*/ 	.short	0x0160
        /*0012*/ 	.short	0x0044


	//----- nvinfo : EIATTR_CBANK_PARAM_SIZE
	.align		4
.L_12:
        /*0014*/ 	.byte	0x03, 0x19
        /*0016*/ 	.short	0x0044


	//----- nvinfo : EIATTR_KPARAM_INFO
	.align		4
        /*0018*/ 	.byte	0x04, 0x17
        /*001a*/ 	.short	(.L_14 - .L_13)
.L_13:
        /*001c*/ 	.word	0x00000000
        /*0020*/ 	.short	0x000a
        /*0022*/ 	.short	0x0040
        /*0024*/ 	.byte	0x00, 0xf0, 0x11, 0x00


	//----- nvinfo : EIATTR_KPARAM_INFO
	.align		4
.L_14:
        /*0028*/ 	.byte	0x04, 0x17
        /*002a*/ 	.short	(.L_16 - .L_15)
.L_15:
        /*002c*/ 	.word	0x00000000
        /*0030*/ 	.short	0x0009
        /*0032*/ 	.short	0x003c
        /*0034*/ 	.byte	0x00, 0xf0, 0x11, 0x00


	//----- nvinfo : EIATTR_KPARAM_INFO
	.align		4
.L_16:
        /*0038*/ 	.byte	0x04, 0x17
        /*003a*/ 	.short	(.L_18 - .L_17)
.L_17:
        /*003c*/ 	.word	0x00000000
        /*0040*/ 	.short	0x0008
        /*0042*/ 	.short	0x0038
        /*0044*/ 	.byte	0x00, 0xf0, 0x11, 0x00


	//----- nvinfo : EIATTR_KPARAM_INFO
	.align		4
.L_18:
        /*0048*/ 	.byte	0x04, 0x17
        /*004a*/ 	.short	(.L_20 - .L_19)
.L_19:
        /*004c*/ 	.word	0x00000000
        /*0050*/ 	.short	0x0007
        /*0052*/ 	.short	0x0034
        /*0054*/ 	.byte	0x00, 0xf0, 0x11, 0x00


	//----- nvinfo : EIATTR_KPARAM_INFO
	.align		4
.L_20:
        /*0058*/ 	.byte	0x04, 0x17
        /*005a*/ 	.short	(.L_22 - .L_21)
.L_21:
        /*005c*/ 	.word	0x00000000
        /*0060*/ 	.short	0x0006
        /*0062*/ 	.short	0x0030
        /*0064*/ 	.byte	0x00, 0xf0, 0x11, 0x00


	//----- nvinfo : EIATTR_KPARAM_INFO
	.align		4
.L_22:
        /*0068*/ 	.byte	0x04, 0x17
        /*006a*/ 	.short	(.L_24 - .L_23)
.L_23:
        /*006c*/ 	.word	0x00000000
        /*0070*/ 	.short	0x0005
        /*0072*/ 	.short	0x0028
        /*0074*/ 	.byte	0x00, 0xf0, 0x21, 0x00


	//----- nvinfo : EIATTR_KPARAM_INFO
	.align		4
.L_24:
        /*0078*/ 	.byte	0x04, 0x17
        /*007a*/ 	.short	(.L_26 - .L_25)
.L_25:
        /*007c*/ 	.word	0x00000000
        /*0080*/ 	.short	0x0004
        /*0082*/ 	.short	0x0020
        /*0084*/ 	.byte	0x00, 0xf0, 0x21, 0x00


	//----- nvinfo : EIATTR_KPARAM_INFO
	.align		4
.L_26:
        /*0088*/ 	.byte	0x04, 0x17
        /*008a*/ 	.short	(.L_28 - .L_27)
.L_27:
        /*008c*/ 	.word	0x00000000
        /*0090*/ 	.short	0x0003
        /*0092*/ 	.short	0x0018
        /*0094*/ 	.byte	0x00, 0xf0, 0x21, 0x00


	//----- nvinfo : EIATTR_KPARAM_INFO
	.align		4
.L_28:
        /*0098*/ 	.byte	0x04, 0x17
        /*009a*/ 	.short	(.L_30 - .L_29)
.L_29:
        /*009c*/ 	.word	0x00000000
        /*00a0*/ 	.short	0x0002
        /*00a2*/ 	.short	0x0010
        /*00a4*/ 	.byte	0x00, 0xf0, 0x21, 0x00


	//----- nvinfo : EIATTR_KPARAM_INFO
	.align		4
.L_30:
        /*00a8*/ 	.byte	0x04, 0x17
        /*00aa*/ 	.short	(.L_32 - .L_31)
.L_31:
        /*00ac*/ 	.word	0x00000000
        /*00b0*/ 	.short	0x0001
        /*00b2*/ 	.short	0x0008
        /*00b4*/ 	.byte	0x00, 0xf0, 0x21, 0x00


	//----- nvinfo : EIATTR_KPARAM_INFO
	.align		4
.L_32:
        /*00b8*/ 	.byte	0x04, 0x17
        /*00ba*/ 	.short	(.L_34 - .L_33)
.L_33:
        /*00bc*/ 	.word	0x00000000
        /*00c0*/ 	.short	0x0000
        /*00c2*/ 	.short	0x0000
        /*00c4*/ 	.byte	0x00, 0xf0, 0x21, 0x00


	//----- nvinfo : EIATTR_MAXREG_COUNT
	.align		4
.L_34:
        /*00c8*/ 	.byte	0x03, 0x1b
        /*00ca*/ 	.short	0x00ff


	//----- nvinfo : EIATTR_EXIT_INSTR_OFFSETS
	.align		4
        /*00cc*/ 	.byte	0x04, 0x1c
        /*00ce*/ 	.short	(.L_36 - .L_35)


	//   ....[0]....
.L_35:
        /*00d0*/ 	.word	0x000037f0


	//   ....[1]....
        /*00d4*/ 	.word	0x00003810


	//----- nvinfo : EIATTR_MAX_THREADS
	.align		4
.L_36:
        /*00d8*/ 	.byte	0x04, 0x05
        /*00da*/ 	.short	(.L_38 - .L_37)
.L_37:
        /*00dc*/ 	.word	0x00000080
        /*00e0*/ 	.word	0x00000001
        /*00e4*/ 	.word	0x00000001
.L_38:


//--------------------- .nv.rel.action            --------------------------
	.section	.nv.rel.action,"",@"SHT_CUDA_RELOCINFO"
	.align	8
	.sectionentsize	8
        /*0000*/ 	.byte	0x73, 0x00, 0x00, 0x00, 0x00, 0x00, 0x00, 0x00, 0x00, 0x00, 0x00, 0x11, 0x25, 0x00, 0x05, 0x36


//--------------------- .nv.constant0.triton__0d1d2d3d4d5d678910de --------------------------
	.section	.nv.constant0.triton__0d1d2d3d4d5d678910de,"a",@progbits
	.align	4
.nv.constant0.triton__0d1d2d3d4d5d678910de:
	.zero		420


//--------------------- .text.triton__0d1d2d3d4d5d678910de --------------------------
	.section	.text.triton__0d1d2d3d4d5d678910de,"ax",@progbits
	.sectioninfo	@"SHI_REGISTERS=48"
	.align	128
        .global         triton__0d1d2d3d4d5d678910de
        .type           triton__0d1d2d3d4d5d678910de,@function
        .size           triton__0d1d2d3d4d5d678910de,(.L_x_1 - triton__0d1d2d3d4d5d678910de)
        .other          triton__0d1d2d3d4d5d678910de,@"STO_CUDA_ENTRY STV_DEFAULT"
triton__0d1d2d3d4d5d678910de:
.text.triton__0d1d2d3d4d5d678910de:
[----:B------:R-:W-:-:S02]  /*0000*/  IMAD.MOV.U32 R1, RZ, RZ, c[0x0][0x28] ;  /* 0x00000a00ff017624 */ /* 0x000fc400078e00ff */
[----:B------:R-:W-:Y:S01]  /*0010*/  IABS R4, c[0x0][0x190] ;  /* 0x0000640000047a13 */ /* 0x000fe20000000000 */
[----:B------:R-:W0:Y:S01]  /*0020*/  S2R R0, SR_TID.X ;  /* 0x0000000000007919 */ /* 0x000e220000002100 */
[----:B------:R-:W-:Y:S01]  /*0030*/  IABS R6, c[0x0][0x198] ;  /* 0x0000660000067a13 */ /* 0x000fe20000000000 */
[----:B------:R-:W-:Y:S01]  /*0040*/  UMOV UR4, URZ ;  /* 0x0000003f00047c82 */ /* 0x000fe20008000000 */
[----:B------:R-:W1:Y:S01]  /*0050*/  R2UR UR8, R4 ;  /* 0x00000000040873c2 */ /* 0x000e6200000e0000 */
[----:B------:R-:W2:Y:S01]  /*0060*/  S2R R5, SR_CTAID.X ;  /* 0x0000000000057919 */ /* 0x000ea20000002500 */
[----:B------:R-:W-:Y:S02]  /*0070*/  IABS R9, c[0x0][0x194] ;  /* 0x0000650000097a13 */ /* 0x000fe40000000000 */
[----:B------:R-:W-:-:S04]  /*0080*/  IABS R10, c[0x0][0x19c] ;  /* 0x00006700000a7a13 */ /* 0x000fc80000000000 */
[----:B------:R-:W3:Y:S08]  /*0090*/  R2UR UR10, R6 ;  /* 0x00000000060a73c2 */ /* 0x000ef000000e0000 */
[----:B------:R4:W5:Y:S01]  /*00a0*/  R2UR UR9, R9 ;  /* 0x00000000090973c2 */ /* 0x00096200000e0000 */
[----:B0-----:R-:W-:Y:S01]  /*00b0*/  IMAD.SHL.U32 R0, R0, 0x8, RZ ;  /* 0x0000000800007824 */ /* 0x001fe200078e00ff */
[----:B-1----:R-:W0:Y:S06]  /*00c0*/  I2F.RP R2, UR8 ;  /* 0x0000000800027d06 */ /* 0x002e2c0008209400 */
[----:B------:R1:W1:Y:S01]  /*00d0*/  R2UR UR11, R10 ;  /* 0x000000000a0b73c2 */ /* 0x00026200000e0000 */
[----:B------:R-:W-:-:S05]  /*00e0*/  LOP3.LUT R0, R0, 0x3f8, RZ, 0xc0, !PT ;  /* 0x000003f800007812 */ /* 0x000fca00078ec0ff */
[----:B--2---:R-:W-:Y:S01]  /*00f0*/  IMAD R4, R5, 0x400, R0 ;  /* 0x0000040005047824 */ /* 0x004fe200078e0200 */
[----:B---3--:R-:W2:Y:S04]  /*0100*/  I2F.RP R7, UR10 ;  /* 0x0000000a00077d06 */ /* 0x008ea80008209400 */
[----:B------:R-:W-:Y:S02]  /*0110*/  IABS R0, R4 ;  /* 0x0000000400007213 */ /* 0x000fe40000000000 */
[C---:B------:R-:W-:Y:S02]  /*0120*/  IADD3 R23, R4.reuse, 0x1, RZ ;  /* 0x0000000104177810 */ /* 0x040fe40007ffe0ff */
[----:B0-----:R-:W0:Y:S01]  /*0130*/  MUFU.RCP R2, R2 ;  /* 0x0000000200027308 */ /* 0x001e220000001000 */
[----:B------:R-:W-:-:S02]  /*0140*/  IADD3 R12, R4, 0x2, RZ ;  /* 0x00000002040c7810 */ /* 0x000fc40007ffe0ff */
[----:B------:R-:W-:Y:S02]  /*0150*/  IABS R19, R23 ;  /* 0x0000001700137213 */ /* 0x000fe40000000000 */
[----:B------:R-:W-:Y:S02]  /*0160*/  IABS R13, R12 ;  /* 0x0000000c000d7213 */ /* 0x000fe40000000000 */
[C---:B------:R-:W-:Y:S01]  /*0170*/  IADD3 R16, R4.reuse, 0x3, RZ ;  /* 0x0000000304107810 */ /* 0x040fe20007ffe0ff */
[----:B--2---:R-:W2:Y:S01]  /*0180*/  MUFU.RCP R7, R7 ;  /* 0x0000000700077308 */ /* 0x004ea20000001000 */
[----:B------:R-:W-:Y:S02]  /*0190*/  IADD3 R29, R4, 0x4, RZ ;  /* 0x00000004041d7810 */ /* 0x000fe40007ffe0ff */
[----:B------:R-:W-:Y:S02]  /*01a0*/  IABS R34, R16 ;  /* 0x0000001000227213 */ /* 0x000fe40000000000 */
[----:B------:R-:W-:-:S02]  /*01b0*/  IABS R28, R29 ;  /* 0x0000001d001c7213 */ /* 0x000fc40000000000 */
[----:B------:R-:W-:Y:S02]  /*01c0*/  IADD3 R25, R4, 0x5, RZ ;  /* 0x0000000504197810 */ /* 0x000fe40007ffe0ff */
[----:B0-----:R-:W-:Y:S02]  /*01d0*/  IADD3 R3, R2, 0xffffffe, RZ ;  /* 0x0ffffffe02037810 */ /* 0x001fe40007ffe0ff */
[----:B------:R-:W-:Y:S02]  /*01e0*/  IABS R21, R25 ;  /* 0x0000001900157213 */ /* 0x000fe40000000000 */
[----:B------:R-:W-:Y:S02]  /*01f0*/  IADD3 R30, R4, 0x7, RZ ;  /* 0x00000007041e7810 */ /* 0x000fe40007ffe0ff */
[----:B------:R-:W0:Y:S01]  /*0200*/  F2I.FTZ.U32.TRUNC.NTZ R3, R3 ;  /* 0x0000000300037305 */ /* 0x000e22000021f000 */
[----:B--2---:R-:W-:Y:S02]  /*0210*/  IADD3 R7, R7, 0xffffffe, RZ ;  /* 0x0ffffffe07077810 */ /* 0x004fe40007ffe0ff */
[----:B------:R-:W-:-:S05]  /*0220*/  IABS R27, R30 ;  /* 0x0000001e001b7213 */ /* 0x000fca0000000000 */
[----:B----4-:R-:W2:Y:S01]  /*0230*/  F2I.FTZ.U32.TRUNC.NTZ R9, R7 ;  /* 0x0000000700097305 */ /* 0x010ea2000021f000 */
[----:B0-----:R-:W0:Y:S02]  /*0240*/  R2UR UR5, R3 ;  /* 0x00000000030573c2 */ /* 0x001e2400000e0000 */
[----:B0-----:R-:W-:-:S04]  /*0250*/  UIADD3 UR6, URZ, -UR5, URZ ;  /* 0x800000053f067290 */ /* 0x001fc8000fffe03f */
[----:B------:R-:W-:-:S04]  /*0260*/  UIMAD UR6, UR6, UR8, URZ ;  /* 0x00000008060672a4 */ /* 0x000fc8000f8e023f */
[----:B------:R-:W-:-:S07]  /*0270*/  UIMAD.WIDE.U32 UR4, UR5, UR6, UR4 ;  /* 0x00000006050472a5 */ /* 0x000fce000f8e0004 */
[----:B------:R-:W-:Y:S02]  /*0280*/  UMOV UR6, UR5 ;  /* 0x0000000500067c82 */ /* 0x000fe40008000000 */
[----:B------:R-:W-:Y:S01]  /*0290*/  IMAD.HI.U32 R24, R0, UR6, RZ ;  /* 0x0000000600187c27 */ /* 0x000fe2000f8e00ff */
[----:B------:R-:W-:Y:S01]  /*02a0*/  UMOV UR4, URZ ;  /* 0x0000003f00047c82 */ /* 0x000fe20008000000 */
[----:B--2---:R5:W0:Y:S02]  /*02b0*/  R2UR UR5, R9 ;  /* 0x00000000090573c2 */ /* 0x004a2400000e0000 */
[----:B------:R-:W-:Y:S02]  /*02c0*/  IMAD.MOV R3, RZ, RZ, -R24 ;  /* 0x000000ffff037224 */ /* 0x000fe400078e0a18 */
[----:B------:R-:W-:-:S04]  /*02d0*/  IMAD.HI.U32 R8, R19, UR6, RZ ;  /* 0x0000000613087c27 */ /* 0x000fc8000f8e00ff */
[----:B------:R-:W-:Y:S01]  /*02e0*/  IMAD R2, R3, UR8, R0 ;  /* 0x0000000803027c24 */ /* 0x000fe2000f8e0200 */
[----:B------:R-:W-:Y:S01]  /*02f0*/  LOP3.LUT R3, R4, c[0x0][0x190], RZ, 0x3c, !PT ;  /* 0x0000640004037a12 */ /* 0x000fe200078e3cff */
[----:B------:R-:W-:Y:S01]  /*0300*/  IMAD.MOV R6, RZ, RZ, -R8 ;  /* 0x000000ffff067224 */ /* 0x000fe200078e0a08 */
[----:B-----5:R-:W2:Y:S01]  /*0310*/  I2F.RP R9, UR9 ;  /* 0x0000000900097d06 */ /* 0x020ea20008209400 */
[----:B------:R-:W-:Y:S01]  /*0320*/  IMAD.HI.U32 R11, R13, UR6, RZ ;  /* 0x000000060d0b7c27 */ /* 0x000fe2000f8e00ff */
[----:B------:R-:W-:Y:S02]  /*0330*/  ISETP.LT.U32.AND P6, PT, R2, UR8, PT ;  /* 0x0000000802007c0c */ /* 0x000fe4000bfc1070 */
[----:B------:R-:W-:Y:S01]  /*0340*/  ISETP.GE.AND P3, PT, R3, RZ, PT ;  /* 0x000000ff0300720c */ /* 0x000fe20003f66270 */
[----:B------:R-:W-:Y:S01]  /*0350*/  IMAD R5, R6, UR8, R19 ;  /* 0x0000000806057c24 */ /* 0x000fe2000f8e0213 */
[----:B------:R-:W-:Y:S01]  /*0360*/  LOP3.LUT R6, R23, c[0x0][0x190], RZ, 0x3c, !PT ;  /* 0x0000640017067a12 */ /* 0x000fe200078e3cff */
[----:B------:R-:W-:Y:S01]  /*0370*/  IMAD.HI.U32 R35, R34, UR6, RZ ;  /* 0x0000000622237c27 */ /* 0x000fe2000f8e00ff */
[----:B------:R-:W-:-:S02]  /*0380*/  LOP3.LUT R3, R12, c[0x0][0x190], RZ, 0x3c, !PT ;  /* 0x000064000c037a12 */ /* 0x000fc400078e3cff */
[C---:B------:R-:W-:Y:S02]  /*0390*/  ISETP.LT.U32.AND P2, PT, R5.reuse, UR8, PT ;  /* 0x0000000805007c0c */ /* 0x040fe4000bf41070 */
[----:B------:R-:W-:Y:S01]  /*03a0*/  ISETP.GE.AND P5, PT, R6, RZ, PT ;  /* 0x000000ff0600720c */ /* 0x000fe20003fa6270 */
[----:B------:R-:W-:Y:S01]  /*03b0*/  IMAD.MOV R6, RZ, RZ, -R11 ;  /* 0x000000ffff067224 */ /* 0x000fe200078e0a0b */
[----:B0-----:R-:W-:Y:S01]  /*03c0*/  UIADD3 UR7, URZ, -UR5, URZ ;  /* 0x800000053f077290 */ /* 0x001fe2000fffe03f */
[----:B------:R-:W-:Y:S01]  /*03d0*/  @!P6 IADD3 R2, R2, -UR8, RZ ;  /* 0x800000080202ec10 */ /* 0x000fe2000fffe0ff */
[----:B--2---:R0:W2:Y:S01]  /*03e0*/  MUFU.RCP R15, R9 ;  /* 0x00000009000f7308 */ /* 0x0040a20000001000 */
[----:B------:R-:W-:Y:S01]  /*03f0*/  @!P6 IADD3 R24, R24, 0x1, RZ ;  /* 0x000000011818e810 */ /* 0x000fe20007ffe0ff */
[----:B------:R-:W-:Y:S01]  /*0400*/  UIMAD UR7, UR7, UR10, URZ ;  /* 0x0000000a070772a4 */ /* 0x000fe2000f8e023f */
[----:B------:R-:W-:Y:S01]  /*0410*/  ISETP.GE.U32.AND P1, PT, R2, UR8, PT ;  /* 0x0000000802007c0c */ /* 0x000fe2000bf26070 */
[----:B------:R-:W-:Y:S01]  /*0420*/  IMAD R2, R6, UR8, R13 ;  /* 0x0000000806027c24 */ /* 0x000fe2000f8e020d */
[----:B------:R-:W-:Y:S01]  /*0430*/  LOP3.LUT R6, R16, c[0x0][0x190], RZ, 0x3c, !PT ;  /* 0x0000640010067a12 */ /* 0x000fe200078e3cff */
[----:B------:R-:W-:Y:S01]  /*0440*/  UIMAD.WIDE.U32 UR4, UR5, UR7, UR4 ;  /* 0x00000007050472a5 */ /* 0x000fe2000f8e0004 */
[----:B------:R-:W-:-:S02]  /*0450*/  @!P2 IADD3 R5, R5, -UR8, RZ ;  /* 0x800000080505ac10 */ /* 0x000fc4000fffe0ff */
[----:B------:R-:W-:Y:S01]  /*0460*/  ISETP.LT.U32.AND P0, PT, R2, UR8, PT ;  /* 0x0000000802007c0c */ /* 0x000fe2000bf01070 */
[----:B0-----:R-:W-:Y:S01]  /*0470*/  IMAD.HI.U32 R9, R27, UR6, RZ ;  /* 0x000000061b097c27 */ /* 0x001fe2000f8e00ff */
[----:B------:R-:W-:Y:S02]  /*0480*/  ISETP.GE.U32.AND P4, PT, R5, UR8, PT ;  /* 0x0000000805007c0c */ /* 0x000fe4000bf86070 */
[----:B------:R-:W-:Y:S01]  /*0490*/  ISETP.GE.AND P6, PT, R3, RZ, PT ;  /* 0x000000ff0300720c */ /* 0x000fe20003fc6270 */
[----:B------:R-:W-:Y:S01]  /*04a0*/  IMAD.MOV R3, RZ, RZ, -R35 ;  /* 0x000000ffff037224 */ /* 0x000fe200078e0a23 */
[----:B------:R-:W-:Y:S01]  /*04b0*/  @!P2 IADD3 R8, R8, 0x1, RZ ;  /* 0x000000010808a810 */ /* 0x000fe20007ffe0ff */
[----:B------:R-:W-:Y:S01]  /*04c0*/  IMAD.HI.U32 R5, R28, UR6, RZ ;  /* 0x000000061c057c27 */ /* 0x000fe2000f8e00ff */
[----:B------:R-:W-:Y:S02]  /*04d0*/  @P1 IADD3 R24, R24, 0x1, RZ ;  /* 0x0000000118181810 */ /* 0x000fe40007ffe0ff */
[----:B------:R-:W-:Y:S01]  /*04e0*/  ISETP.GE.AND P1, PT, R6, RZ, PT ;  /* 0x000000ff0600720c */ /* 0x000fe20003f26270 */
[----:B------:R-:W-:Y:S01]  /*04f0*/  IMAD R6, R3, UR8, R34 ;  /* 0x0000000803067c24 */ /* 0x000fe2000f8e0222 */
[----:B------:R-:W-:Y:S01]  /*0500*/  LOP3.LUT R3, R29, c[0x0][0x190], RZ, 0x3c, !PT ;  /* 0x000064001d037a12 */ /* 0x000fe200078e3cff */
[----:B------:R-:W-:Y:S01]  /*0510*/  IMAD.MOV R7, RZ, RZ, -R5 ;  /* 0x000000ffff077224 */ /* 0x000fe200078e0a05 */
[----:B------:R-:W-:Y:S01]  /*0520*/  @!P0 IADD3 R2, R2, -UR8, RZ ;  /* 0x8000000802028c10 */ /* 0x000fe2000fffe0ff */
[----:B------:R-:W-:Y:S01]  /*0530*/  @!P3 IMAD.MOV R24, RZ, RZ, -R24 ;  /* 0x000000ffff18b224 */ /* 0x000fe200078e0a18 */
[----:B------:R-:W-:Y:S01]  /*0540*/  @P4 IADD3 R8, R8, 0x1, RZ ;  /* 0x0000000108084810 */ /* 0x000fe20007ffe0ff */
[----:B------:R-:W-:Y:S01]  /*0550*/  IMAD.MOV R22, RZ, RZ, -R9 ;  /* 0x000000ffff167224 */ /* 0x000fe200078e0a09 */
[----:B------:R-:W-:-:S02]  /*0560*/  ISETP.LT.U32.AND P4, PT, R6, UR8, PT ;  /* 0x0000000806007c0c */ /* 0x000fc4000bf81070 */
[----:B------:R-:W-:Y:S01]  /*0570*/  ISETP.GE.U32.AND P2, PT, R2, UR8, PT ;  /* 0x0000000802007c0c */ /* 0x000fe2000bf46070 */
[----:B------:R-:W-:Y:S01]  /*0580*/  IMAD R2, R7, UR8, R28 ;  /* 0x0000000807027c24 */ /* 0x000fe2000f8e021c */
[----:B------:R-:W-:Y:S01]  /*0590*/  @!P0 IADD3 R11, R11, 0x1, RZ ;  /* 0x000000010b0b8810 */ /* 0x000fe20007ffe0ff */
[----:B------:R-:W-:Y:S01]  /*05a0*/  @!P5 IMAD.MOV R8, RZ, RZ, -R8 ;  /* 0x000000ffff08d224 */ /* 0x000fe200078e0a08 */
[----:B------:R-:W-:Y:S01]  /*05b0*/  ISETP.GE.AND P5, PT, R3, RZ, PT ;  /* 0x000000ff0300720c */ /* 0x000fe20003fa6270 */
[----:B------:R-:W-:Y:S01]  /*05c0*/  IMAD.HI.U32 R7, R21, UR6, RZ ;  /* 0x0000000615077c27 */ /* 0x000fe2000f8e00ff */
[----:B------:R-:W-:Y:S02]  /*05d0*/  LOP3.LUT R3, R25, c[0x0][0x190], RZ, 0x3c, !PT ;  /* 0x0000640019037a12 */ /* 0x000fe400078e3cff */
[----:B------:R-:W-:Y:S01]  /*05e0*/  ISETP.LT.U32.AND P3, PT, R2, UR8, PT ;  /* 0x0000000802007c0c */ /* 0x000fe2000bf61070 */
[----:B-1----:R-:W-:Y:S01]  /*05f0*/  IMAD.MOV R10, RZ, RZ, -R7 ;  /* 0x000000ffff0a7224 */ /* 0x002fe200078e0a07 */
[----:B------:R-:W-:-:S02]  /*0600*/  ISETP.GE.AND P0, PT, R3, RZ, PT ;  /* 0x000000ff0300720c */ /* 0x000fc40003f06270 */
[----:B------:R-:W-:Y:S01]  /*0610*/  @!P4 IADD3 R6, R6, -UR8, RZ ;  /* 0x800000080606cc10 */ /* 0x000fe2000fffe0ff */
[----:B------:R-:W-:Y:S01]  /*0620*/  IMAD R10, R10, UR8, R21 ;  /* 0x000000080a0a7c24 */ /* 0x000fe2000f8e0215 */
[----:B------:R-:W-:Y:S02]  /*0630*/  @P2 IADD3 R11, R11, 0x1, RZ ;  /* 0x000000010b0b2810 */ /* 0x000fe40007ffe0ff */
[----:B------:R-:W-:Y:S02]  /*0640*/  ISETP.GE.U32.AND P2, PT, R6, UR8, PT ;  /* 0x0000000806007c0c */ /* 0x000fe4000bf46070 */
[----:B------:R-:W-:Y:S01]  /*0650*/  IADD3 R3, R4, 0x6, RZ ;  /* 0x0000000604037810 */ /* 0x000fe20007ffe0ff */
[----:B------:R-:W-:Y:S01]  /*0660*/  @!P6 IMAD.MOV R11, RZ, RZ, -R11 ;  /* 0x000000ffff0be224 */ /* 0x000fe200078e0a0b */
[----:B------:R-:W-:Y:S02]  /*0670*/  @!P4 IADD3 R35, R35, 0x1, RZ ;  /* 0x000000012323c810 */ /* 0x000fe40007ffe0ff */
[----:B------:R-:W-:-:S02]  /*0680*/  IABS R20, R3 ;  /* 0x0000000300147213 */ /* 0x000fc40000000000 */
[----:B------:R-:W-:Y:S02]  /*0690*/  @!P3 IADD3 R2, R2, -UR8, RZ ;  /* 0x800000080202bc10 */ /* 0x000fe4000fffe0ff */
[----:B------:R-:W-:Y:S01]  /*06a0*/  @!P3 IADD3 R5, R5, 0x1, RZ ;  /* 0x000000010505b810 */ /* 0x000fe20007ffe0ff */
[----:B------:R-:W-:Y:S01]  /*06b0*/  IMAD.HI.U32 R6, R20, UR6, RZ ;  /* 0x0000000614067c27 */ /* 0x000fe2000f8e00ff */
[----:B------:R-:W-:Y:S01]  /*06c0*/  ISETP.GE.U32.AND P4, PT, R2, UR8, PT ;  /* 0x0000000802007c0c */ /* 0x000fe2000bf86070 */
[----:B------:R-:W-:Y:S01]  /*06d0*/  UMOV UR6, UR5 ;  /* 0x0000000500067c82 */ /* 0x000fe20008000000 */
[----:B------:R-:W-:Y:S01]  /*06e0*/  @P2 IADD3 R35, R35, 0x1, RZ ;  /* 0x0000000123232810 */ /* 0x000fe20007ffe0ff */
[----:B------:R-:W-:Y:S01]  /*06f0*/  IMAD.MOV R17, RZ, RZ, -R6 ;  /* 0x000000ffff117224 */ /* 0x000fe200078e0a06 */
[----:B------:R-:W-:Y:S01]  /*0700*/  ISETP.LT.U32.AND P2, PT, R10, UR8, PT ;  /* 0x000000080a007c0c */ /* 0x000fe2000bf41070 */
[----:B------:R-:W-:Y:S01]  /*0710*/  IMAD.HI.U32 R44, R13, UR6, RZ ;  /* 0x000000060d2c7c27 */ /* 0x000fe2000f8e00ff */
[----:B------:R-:W-:-:S02]  /*0720*/  LOP3.LUT R2, R3, c[0x0][0x190], RZ, 0x3c, !PT ;  /* 0x0000640003027a12 */ /* 0x000fc400078e3cff */
[----:B--2---:R-:W-:Y:S01]  /*0730*/  IADD3 R18, R15, 0xffffffe, RZ ;  /* 0x0ffffffe0f127810 */ /* 0x004fe20007ffe0ff */
[----:B------:R-:W-:Y:S02]  /*0740*/  IMAD R14, R17, UR8, R20 ;  /* 0x00000008110e7c24 */ /* 0x000fe4000f8e0214 */
[----:B------:R-:W-:Y:S01]  /*0750*/  IMAD R17, R22, UR8, R27 ;  /* 0x0000000816117c24 */ /* 0x000fe2000f8e021b */
[----:B------:R-:W0:Y:S01]  /*0760*/  F2I.FTZ.U32.TRUNC.NTZ R31, R18 ;  /* 0x00000012001f7305 */ /* 0x000e22000021f000 */
[----:B------:R-:W-:Y:S01]  /*0770*/  @P4 IADD3 R5, R5, 0x1, RZ ;  /* 0x0000000105054810 */ /* 0x000fe20007ffe0ff */
[----:B------:R-:W-:Y:S01]  /*0780*/  @!P1 IMAD.MOV R35, RZ, RZ, -R35 ;  /* 0x000000ffff239224 */ /* 0x000fe200078e0a23 */
[----:B------:R-:W-:Y:S01]  /*0790*/  ISETP.LT.U32.AND P6, PT, R14, UR8, PT ;  /* 0x000000080e007c0c */ /* 0x000fe2000bfc1070 */
[----:B------:R-:W-:Y:S01]  /*07a0*/  IMAD.HI.U32 R36, R21, UR6, RZ ;  /* 0x0000000615247c27 */ /* 0x000fe2000f8e00ff */
[----:B------:R-:W-:Y:S02]  /*07b0*/  @!P2 IADD3 R10, R10, -UR8, RZ ;  /* 0x800000080a0aac10 */ /* 0x000fe4000fffe0ff */
[----:B------:R-:W-:Y:S01]  /*07c0*/  ISETP.LT.U32.AND P4, PT, R17, UR8, PT ;  /* 0x0000000811007c0c */ /* 0x000fe2000bf81070 */
[----:B------:R-:W-:Y:S01]  /*07d0*/  IMAD.HI.U32 R40, R34, UR6, RZ ;  /* 0x0000000622287c27 */ /* 0x000fe2000f8e00ff */
[----:B------:R-:W-:-:S02]  /*07e0*/  ISETP.GE.U32.AND P3, PT, R10, UR8, PT ;  /* 0x000000080a007c0c */ /* 0x000fc4000bf66070 */
[----:B------:R-:W-:Y:S01]  /*07f0*/  ISETP.GE.AND P1, PT, R2, RZ, PT ;  /* 0x000000ff0200720c */ /* 0x000fe20003f26270 */
[----:B------:R-:W-:Y:S01]  /*0800*/  IMAD.HI.U32 R2, R0, UR6, RZ ;  /* 0x0000000600027c27 */ /* 0x000fe2000f8e00ff */
[----:B------:R-:W-:-:S03]  /*0810*/  @!P2 IADD3 R7, R7, 0x1, RZ ;  /* 0x000000010707a810 */ /* 0x000fc60007ffe0ff */
[----:B------:R-:W-:Y:S01]  /*0820*/  IMAD.HI.U32 R10, R19, UR6, RZ ;  /* 0x00000006130a7c27 */ /* 0x000fe2000f8e00ff */
[----:B------:R-:W-:Y:S01]  /*0830*/  @!P6 IADD3 R14, R14, -UR8, RZ ;  /* 0x800000080e0eec10 */ /* 0x000fe2000fffe0ff */
[----:B0-----:R0:W1:Y:S01]  /*0840*/  R2UR UR5, R31 ;  /* 0x000000001f0573c2 */ /* 0x00106200000e0000 */
[----:B------:R-:W-:Y:S01]  /*0850*/  @!P6 IADD3 R6, R6, 0x1, RZ ;  /* 0x000000010606e810 */ /* 0x000fe20007ffe0ff */
[----:B------:R-:W-:Y:S01]  /*0860*/  IMAD.MOV R15, RZ, RZ, -R2 ;  /* 0x000000ffff0f7224 */ /* 0x000fe200078e0a02 */
[----:B------:R-:W-:Y:S01]  /*0870*/  ISETP.GE.U32.AND P2, PT, R14, UR8, PT ;  /* 0x000000080e007c0c */ /* 0x000fe2000bf46070 */
[----:B------:R-:W-:Y:S01]  /*0880*/  IMAD.MOV R26, RZ, RZ, -R10 ;  /* 0x000000ffff1a7224 */ /* 0x000fe200078e0a0a */
[----:B------:R-:W-:Y:S01]  /*0890*/  @P3 IADD3 R7, R7, 0x1, RZ ;  /* 0x0000000107073810 */ /* 0x000fe20007ffe0ff */
[----:B------:R-:W-:Y:S01]  /*08a0*/  IMAD R22, R15, UR10, R0 ;  /* 0x0000000a0f167c24 */ /* 0x000fe2000f8e0200 */
[----:B------:R-:W-:Y:S01]  /*08b0*/  @!P4 IADD3 R17, R17, -UR8, RZ ;  /* 0x800000081111cc10 */ /* 0x000fe2000fffe0ff */
[----:B------:R-:W-:Y:S01]  /*08c0*/  IMAD R26, R26, UR10, R19 ;  /* 0x0000000a1a1a7c24 */ /* 0x000fe2000f8e0213 */
[----:B------:R-:W-:Y:S01]  /*08d0*/  LOP3.LUT R14, R30, c[0x0][0x190], RZ, 0x3c, !PT ;  /* 0x000064001e0e7a12 */ /* 0x000fe200078e3cff */
[----:B------:R-:W-:Y:S01]  /*08e0*/  IMAD.MOV.U32 R15, RZ, RZ, R5 ;  /* 0x000000ffff0f7224 */ /* 0x000fe200078e0005 */
[----:B------:R-:W-:Y:S01]  /*08f0*/  @!P4 IADD3 R9, R9, 0x1, RZ ;  /* 0x000000010909c810 */ /* 0x000fe20007ffe0ff */
[----:B------:R-:W-:Y:S01]  /*0900*/  IMAD.MOV R18, RZ, RZ, -R44 ;  /* 0x000000ffff127224 */ /* 0x000fe200078e0a2c */
[----:B------:R-:W-:Y:S01]  /*0910*/  ISETP.GE.AND P6, PT, R14, RZ, PT ;  /* 0x000000ff0e00720c */ /* 0x000fe20003fc6270 */
[----:B------:R-:W-:Y:S01]  /*0920*/  @!P5 IMAD.MOV R15, RZ, RZ, -R15 ;  /* 0x000000ffff0fd224 */ /* 0x000fe200078e0a0f */
[----:B------:R-:W-:Y:S01]  /*0930*/  ISETP.LT.U32.AND P5, PT, R26, UR10, PT ;  /* 0x0000000a1a007c0c */ /* 0x000fe2000bfa1070 */
[----:B------:R-:W-:Y:S01]  /*0940*/  @!P0 IMAD.MOV R7, RZ, RZ, -R7 ;  /* 0x000000ffff078224 */ /* 0x000fe200078e0a07 */
[----:B------:R-:W-:Y:S01]  /*0950*/  ISETP.GE.U32.AND P0, PT, R17, UR8, PT ;  /* 0x0000000811007c0c */ /* 0x000fe2000bf06070 */
[----:B------:R-:W-:Y:S01]  /*0960*/  IMAD R5, R18, UR10, R13 ;  /* 0x0000000a12057c24 */ /* 0x000fe2000f8e020d */
[----:B------:R-:W-:Y:S01]  /*0970*/  @P2 IADD3 R6, R6, 0x1, RZ ;  /* 0x0000000106062810 */ /* 0x000fe20007ffe0ff */
[----:B------:R-:W-:Y:S01]  /*0980*/  IMAD.HI.U32 R14, R28, UR6, RZ ;  /* 0x000000061c0e7c27 */ /* 0x000fe2000f8e00ff */
[----:B------:R-:W-:-:S02]  /*0990*/  ISETP.LT.U32.AND P3, PT, R22, UR10, PT ;  /* 0x0000000a16007c0c */ /* 0x000fc4000bf61070 */
[----:B------:R-:W-:Y:S01]  /*09a0*/  ISETP.LT.U32.AND P4, PT, R5, UR10, PT ;  /* 0x0000000a05007c0c */ /* 0x000fe2000bf81070 */
[----:B0-----:R-:W-:Y:S01]  /*09b0*/  IMAD.MOV.U32 R31, RZ, RZ, R6 ;  /* 0x000000ffff1f7224 */ /* 0x001fe200078e0006 */
[----:B-1----:R-:W-:Y:S01]  /*09c0*/  UIADD3 UR4, URZ, -UR5, URZ ;  /* 0x800000053f047290 */ /* 0x002fe2000fffe03f */
[----:B------:R-:W-:Y:S02]  /*09d0*/  IMAD.MOV R33, RZ, RZ, -R14 ;  /* 0x000000ffff217224 */ /* 0x000fe400078e0a0e */
[----:B------:R-:W-:Y:S01]  /*09e0*/  @!P5 IADD3 R26, R26, -UR10, RZ ;  /* 0x8000000a1a1adc10 */ /* 0x000fe2000fffe0ff */
[----:B------:R-:W-:Y:S01]  /*09f0*/  @!P1 IMAD.MOV R31, RZ, RZ, -R31 ;  /* 0x000000ffff1f9224 */ /* 0x000fe200078e0a1f */
[----:B------:R-:W-:Y:S01]  /*0a00*/  @P0 IADD3 R9, R9, 0x1, RZ ;  /* 0x0000000109090810 */ /* 0x000fe20007ffe0ff */
[----:B------:R-:W-:Y:S01]  /*0a10*/  IMAD.MOV R32, RZ, RZ, -R36 ;  /* 0x000000ffff207224 */ /* 0x000fe200078e0a24 */
[----:B------:R-:W-:Y:S01]  /*0a20*/  ISETP.GE.U32.AND P0, PT, R26, UR10, PT ;  /* 0x0000000a1a007c0c */ /* 0x000fe2000bf06070 */
[----:B------:R-:W-:Y:S01]  /*0a30*/  IMAD.MOV R17, RZ, RZ, -R40 ;  /* 0x000000ffff117224 */ /* 0x000fe200078e0a28 */
[----:B------:R-:W-:Y:S01]  /*0a40*/  ISETP.NE.AND P1, PT, RZ, c[0x0][0x190], PT ;  /* 0x00006400ff007a0c */ /* 0x000fe20003f25270 */
[----:B------:R-:W-:Y:S01]  /*0a50*/  @!P6 IMAD.MOV R9, RZ, RZ, -R9 ;  /* 0x000000ffff09e224 */ /* 0x000fe200078e0a09 */
[----:B------:R-:W-:Y:S01]  /*0a60*/  LOP3.LUT R26, RZ, c[0x0][0x190], RZ, 0x33, !PT ;  /* 0x00006400ff1a7a12 */ /* 0x000fe200078e33ff */
[----:B------:R-:W-:Y:S01]  /*0a70*/  IMAD R17, R17, UR10, R34 ;  /* 0x0000000a11117c24 */ /* 0x000fe2000f8e0222 */
[----:B------:R-:W-:Y:S01]  /*0a80*/  @!P4 IADD3 R5, R5, -UR10, RZ ;  /* 0x8000000a0505cc10 */ /* 0x000fe2000fffe0ff */
[----:B------:R-:W-:Y:S01]  /*0a90*/  IMAD.HI.U32 R42, R27, UR6, RZ ;  /* 0x000000061b2a7c27 */ /* 0x000fe2000f8e00ff */
[----:B------:R-:W-:-:S02]  /*0aa0*/  SEL R24, R26, R24, !P1 ;  /* 0x000000181a187207 */ /* 0x000fc40004800000 */
[C---:B------:R-:W-:Y:S02]  /*0ab0*/  SEL R8, R26.reuse, R8, !P1 ;  /* 0x000000081a087207 */ /* 0x040fe40004800000 */
[C---:B------:R-:W-:Y:S02]  /*0ac0*/  SEL R11, R26.reuse, R11, !P1 ;  /* 0x0000000b1a0b7207 */ /* 0x040fe40004800000 */
[C---:B------:R-:W-:Y:S02]  /*0ad0*/  SEL R35, R26.reuse, R35, !P1 ;  /* 0x000000231a237207 */ /* 0x040fe40004800000 */
[C---:B------:R-:W-:Y:S02]  /*0ae0*/  SEL R6, R26.reuse, R15, !P1 ;  /* 0x0000000f1a067207 */ /* 0x040fe40004800000 */
[----:B------:R-:W-:Y:S01]  /*0af0*/  SEL R18, R26, R7, !P1 ;  /* 0x000000071a127207 */ /* 0x000fe20004800000 */
[----:B------:R-:W-:Y:S01]  /*0b00*/  IMAD R7, R32, UR10, R21 ;  /* 0x0000000a20077c24 */ /* 0x000fe2000f8e0215 */
[C---:B------:R-:W-:Y:S01]  /*0b10*/  SEL R31, R26.reuse, R31, !P1 ;  /* 0x0000001f1a1f7207 */ /* 0x040fe20004800000 */
[----:B------:R-:W-:Y:S01]  /*0b20*/  IMAD.MOV R32, RZ, RZ, -R42 ;  /* 0x000000ffff207224 */ /* 0x000fe200078e0a2a */
[----:B------:R-:W-:-:S02]  /*0b30*/  SEL R26, R26, R9, !P1 ;  /* 0x000000091a1a7207 */ /* 0x000fc40004800000 */
[----:B------:R-:W-:Y:S01]  /*0b40*/  ISETP.GE.U32.AND P1, PT, R5, UR10, PT ;  /* 0x0000000a05007c0c */ /* 0x000fe2000bf26070 */
[----:B------:R-:W-:Y:S01]  /*0b50*/  IMAD R5, R33, UR10, R28 ;  /* 0x0000000a21057c24 */ /* 0x000fe2000f8e021c */
[----:B------:R-:W-:Y:S01]  /*0b60*/  @!P3 IADD3 R22, R22, -UR10, RZ ;  /* 0x8000000a1616bc10 */ /* 0x000fe2000fffe0ff */
[----:B------:R-:W-:Y:S01]  /*0b70*/  IMAD R15, R32, UR10, R27 ;  /* 0x0000000a200f7c24 */ /* 0x000fe2000f8e021b */
[----:B------:R-:W-:Y:S02]  /*0b80*/  @!P3 IADD3 R2, R2, 0x1, RZ ;  /* 0x000000010202b810 */ /* 0x000fe40007ffe0ff */
[----:B------:R-:W-:Y:S02]  /*0b90*/  ISETP.LT.U32.AND P3, PT, R5, UR10, PT ;  /* 0x0000000a05007c0c */ /* 0x000fe4000bf61070 */
[----:B------:R-:W-:Y:S02]  /*0ba0*/  @!P5 IADD3 R10, R10, 0x1, RZ ;  /* 0x000000010a0ad810 */ /* 0x000fe40007ffe0ff */
[----:B------:R-:W-:-:S02]  /*0bb0*/  ISETP.LT.U32.AND P5, PT, R7, UR10, PT ;  /* 0x0000000a07007c0c */ /* 0x000fc4000bfa1070 */
[----:B------:R-:W-:Y:S02]  /*0bc0*/  ISETP.LT.U32.AND P6, PT, R17, UR10, PT ;  /* 0x0000000a11007c0c */ /* 0x000fe4000bfc1070 */
[----:B------:R-:W-:Y:S01]  /*0bd0*/  ISETP.GE.U32.AND P2, PT, R22, UR10, PT ;  /* 0x0000000a16007c0c */ /* 0x000fe2000bf46070 */
[----:B------:R-:W-:Y:S01]  /*0be0*/  IMAD.HI.U32 R22, R20, UR6, RZ ;  /* 0x0000000614167c27 */ /* 0x000fe2000f8e00ff */
[----:B------:R-:W-:Y:S01]  /*0bf0*/  @!P4 IADD3 R44, R44, 0x1, RZ ;  /* 0x000000012c2cc810 */ /* 0x000fe20007ffe0ff */
[----:B------:R-:W-:Y:S01]  /*0c00*/  UMOV UR6, UR4 ;  /* 0x0000000400067c82 */ /* 0x000fe20008000000 */
[----:B------:R-:W-:Y:S01]  /*0c10*/  IABS R32, R24 ;  /* 0x0000001800207213 */ /* 0x000fe20000000000 */
[----:B------:R-:W-:Y:S01]  /*0c20*/  UIMAD UR6, UR6, UR9, URZ ;  /* 0x00000009060672a4 */ /* 0x000fe2000f8e023f */
[----:B------:R-:W-:Y:S01]  /*0c30*/  @!P3 IADD3 R5, R5, -UR10, RZ ;  /* 0x8000000a0505bc10 */ /* 0x000fe2000fffe0ff */
[----:B------:R-:W-:Y:S01]  /*0c40*/  UMOV UR4, URZ ;  /* 0x0000003f00047c82 */ /* 0x000fe20008000000 */
[----:B------:R-:W-:Y:S01]  /*0c50*/  IABS R38, R8 ;  /* 0x0000000800267213 */ /* 0x000fe20000000000 */
[----:B------:R-:W-:Y:S01]  /*0c60*/  UIMAD.WIDE.U32 UR4, UR5, UR6, UR4 ;  /* 0x00000006050472a5 */ /* 0x000fe2000f8e0004 */
[----:B------:R-:W-:Y:S01]  /*0c70*/  ISETP.GE.U32.AND P4, PT, R5, UR10, PT ;  /* 0x0000000a05007c0c */ /* 0x000fe2000bf86070 */
[----:B------:R-:W-:Y:S01]  /*0c80*/  IMAD.MOV R9, RZ, RZ, -R22 ;  /* 0x000000ffff097224 */ /* 0x000fe200078e0a16 */
[----:B------:R-:W0:Y:S01]  /*0c90*/  I2F.RP R5, UR11 ;  /* 0x0000000b00057d06 */ /* 0x000e220008209400 */
[----:B------:R-:W-:-:S02]  /*0ca0*/  @!P5 IADD3 R7, R7, -UR10, RZ ;  /* 0x8000000a0707dc10 */ /* 0x000fc4000fffe0ff */
[----:B------:R-:W-:Y:S01]  /*0cb0*/  @!P6 IADD3 R17, R17, -UR10, RZ ;  /* 0x8000000a1111ec10 */ /* 0x000fe2000fffe0ff */
[----:B------:R-:W-:Y:S01]  /*0cc0*/  IMAD R9, R9, UR10, R20 ;  /* 0x0000000a09097c24 */ /* 0x000fe2000f8e0214 */
[----:B------:R-:W-:Y:S01]  /*0cd0*/  @!P6 IADD3 R40, R40, 0x1, RZ ;  /* 0x000000012828e810 */ /* 0x000fe20007ffe0ff */
[----:B------:R-:W-:Y:S01]  /*0ce0*/  UMOV UR4, URZ ;  /* 0x0000003f00047c82 */ /* 0x000fe20008000000 */
[----:B------:R-:W-:Y:S01]  /*0cf0*/  ISETP.GE.U32.AND P6, PT, R7, UR10, PT ;  /* 0x0000000a07007c0c */ /* 0x000fe2000bfc6070 */
[----:B------:R-:W-:Y:S01]  /*0d00*/  IMAD.HI.U32 R7, R32, UR5, RZ ;  /* 0x0000000520077c27 */ /* 0x000fe2000f8e00ff */
[----:B------:R-:W-:Y:S02]  /*0d10*/  @P2 IADD3 R2, R2, 0x1, RZ ;  /* 0x0000000102022810 */ /* 0x000fe40007ffe0ff */
[----:B------:R-:W-:Y:S01]  /*0d20*/  ISETP.GE.U32.AND P2, PT, R17, UR10, PT ;  /* 0x0000000a11007c0c */ /* 0x000fe2000bf46070 */
[----:B------:R-:W-:Y:S01]  /*0d30*/  IMAD.MOV R17, RZ, RZ, -R7 ;  /* 0x000000ffff117224 */ /* 0x000fe200078e0a07 */
[----:B------:R-:W-:Y:S01]  /*0d40*/  IABS R33, R35 ;  /* 0x0000002300217213 */ /* 0x000fe20000000000 */
[----:B------:R-:W-:Y:S01]  /*0d50*/  IMAD.HI.U32 R7, R38, UR5, RZ ;  /* 0x0000000526077c27 */ /* 0x000fe2000f8e00ff */
[----:B------:R-:W-:Y:S01]  /*0d60*/  @P0 IADD3 R10, R10, 0x1, RZ ;  /* 0x000000010a0a0810 */ /* 0x000fe20007ffe0ff */
[----:B0-----:R-:W0:Y:S01]  /*0d70*/  MUFU.RCP R5, R5 ;  /* 0x0000000500057308 */ /* 0x001e220000001000 */
[----:B------:R-:W-:Y:S01]  /*0d80*/  ISETP.LT.U32.AND P0, PT, R9, UR10, PT ;  /* 0x0000000a09007c0c */ /* 0x000fe2000bf01070 */
[----:B------:R-:W-:Y:S01]  /*0d90*/  IMAD.MOV R7, RZ, RZ, -R7 ;  /* 0x000000ffff077224 */ /* 0x000fe200078e0a07 */
[----:B------:R-:W-:Y:S01]  /*0da0*/  IABS R39, R18 ;  /* 0x0000001200277213 */ /* 0x000fe20000000000 */
[----:B------:R-:W-:Y:S01]  /*0db0*/  IMAD R32, R17, UR9, R32 ;  /* 0x0000000911207c24 */ /* 0x000fe2000f8e0220 */
[----:B------:R-:W-:Y:S01]  /*0dc0*/  IABS R37, R31 ;  /* 0x0000001f00257213 */ /* 0x000fe20000000000 */
[----:B------:R-:W-:Y:S01]  /*0dd0*/  IMAD R38, R7, UR9, R38 ;  /* 0x0000000907267c24 */ /* 0x000fe2000f8e0226 */
[----:B------:R-:W-:Y:S01]  /*0de0*/  IABS R45, R11 ;  /* 0x0000000b002d7213 */ /* 0x000fe20000000000 */
[----:B------:R-:W-:Y:S01]  /*0df0*/  IMAD.HI.U32 R7, R33, UR5, RZ ;  /* 0x0000000521077c27 */ /* 0x000fe2000f8e00ff */
[----:B------:R-:W-:-:S02]  /*0e00*/  @P1 IADD3 R44, R44, 0x1, RZ ;  /* 0x000000012c2c1810 */ /* 0x000fc40007ffe0ff */
[----:B------:R-:W-:Y:S01]  /*0e10*/  @P2 IADD3 R40, R40, 0x1, RZ ;  /* 0x0000000128282810 */ /* 0x000fe20007ffe0ff */
[----:B------:R-:W-:Y:S01]  /*0e20*/  IMAD.MOV R7, RZ, RZ, -R7 ;  /* 0x000000ffff077224 */ /* 0x000fe200078e0a07 */
[----:B------:R-:W-:Y:S02]  /*0e30*/  ISETP.LT.U32.AND P1, PT, R15, UR10, PT ;  /* 0x0000000a0f007c0c */ /* 0x000fe4000bf21070 */
[----:B------:R-:W-:Y:S01]  /*0e40*/  @!P0 IADD3 R9, R9, -UR10, RZ ;  /* 0x8000000a09098c10 */ /* 0x000fe2000fffe0ff */
[----:B------:R-:W-:Y:S01]  /*0e50*/  IMAD R33, R7, UR9, R33 ;  /* 0x0000000907217c24 */ /* 0x000fe2000f8e0221 */
[----:B0-----:R-:W-:Y:S01]  /*0e60*/  IADD3 R5, R5, 0xffffffe, RZ ;  /* 0x0ffffffe05057810 */ /* 0x001fe20007ffe0ff */
[----:B------:R-:W-:Y:S01]  /*0e70*/  IMAD.HI.U32 R7, R39, UR5, RZ ;  /* 0x0000000527077c27 */ /* 0x000fe2000f8e00ff */
[----:B------:R-:W-:Y:S02]  /*0e80*/  ISETP.GE.U32.AND P2, PT, R9, UR10, PT ;  /* 0x0000000a09007c0c */ /* 0x000fe4000bf46070 */
[----:B------:R-:W-:Y:S01]  /*0e90*/  IABS R41, R26 ;  /* 0x0000001a00297213 */ /* 0x000fe20000000000 */
[----:B------:R-:W-:Y:S01]  /*0ea0*/  IMAD.MOV R7, RZ, RZ, -R7 ;  /* 0x000000ffff077224 */ /* 0x000fe200078e0a07 */
[----:B------:R-:W0:Y:S01]  /*0eb0*/  F2I.FTZ.U32.TRUNC.NTZ R5, R5 ;  /* 0x0000000500057305 */ /* 0x000e22000021f000 */
[----:B------:R-:W-:Y:S01]  /*0ec0*/  IMAD.HI.U32 R9, R45, UR5, RZ ;  /* 0x000000052d097c27 */ /* 0x000fe2000f8e00ff */
[----:B------:R-:W-:-:S02]  /*0ed0*/  IABS R17, R6 ;  /* 0x0000000600117213 */ /* 0x000fc40000000000 */
[----:B------:R-:W-:Y:S01]  /*0ee0*/  @!P1 IADD3 R15, R15, -UR10, RZ ;  /* 0x8000000a0f0f9c10 */ /* 0x000fe2000fffe0ff */
[----:B------:R-:W-:Y:S01]  /*0ef0*/  IMAD R39, R7, UR9, R39 ;  /* 0x0000000907277c24 */ /* 0x000fe2000f8e0227 */
[----:B------:R-:W-:Y:S01]  /*0f00*/  @!P0 IADD3 R22, R22, 0x1, RZ ;  /* 0x0000000116168810 */ /* 0x000fe20007ffe0ff */
[----:B------:R-:W-:Y:S01]  /*0f10*/  IMAD.HI.U32 R7, R37, UR5, RZ ;  /* 0x0000000525077c27 */ /* 0x000fe2000f8e00ff */
[----:B------:R-:W-:Y:S02]  /*0f20*/  @!P3 IADD3 R14, R14, 0x1, RZ ;  /* 0x000000010e0eb810 */ /* 0x000fe40007ffe0ff */
[----:B------:R-:W-:Y:S01]  /*0f30*/  ISETP.GE.U32.AND P3, PT, R15, UR10, PT ;  /* 0x0000000a0f007c0c */ /* 0x000fe2000bf66070 */
[----:B------:R-:W-:Y:S01]  /*0f40*/  IMAD.MOV R7, RZ, RZ, -R7 ;  /* 0x000000ffff077224 */ /* 0x000fe200078e0a07 */
[----:B------:R-:W-:Y:S01]  /*0f50*/  @P2 IADD3 R22, R22, 0x1, RZ ;  /* 0x0000000116162810 */ /* 0x000fe20007ffe0ff */
[----:B------:R-:W-:Y:S01]  /*0f60*/  IMAD.MOV R9, RZ, RZ, -R9 ;  /* 0x000000ffff097224 */ /* 0x000fe200078e0a09 */
[----:B------:R-:W-:Y:S01]  /*0f70*/  @P4 IADD3 R14, R14, 0x1, RZ ;  /* 0x000000010e0e4810 */ /* 0x000fe20007ffe0ff */
[----:B------:R-:W-:Y:S01]  /*0f80*/  IMAD R37, R7, UR9, R37 ;  /* 0x0000000907257c24 */ /* 0x000fe2000f8e0225 */
[----:B------:R-:W-:Y:S01]  /*0f90*/  @!P1 IADD3 R42, R42, 0x1, RZ ;  /* 0x000000012a2a9810 */ /* 0x000fe20007ffe0ff */
[----:B------:R-:W-:Y:S01]  /*0fa0*/  IMAD R45, R9, UR9, R45 ;  /* 0x00000009092d7c24 */ /* 0x000fe2000f8e022d */
[----:B------:R-:W-:Y:S01]  /*0fb0*/  @!P5 IADD3 R36, R36, 0x1, RZ ;  /* 0x000000012424d810 */ /* 0x000fe20007ffe0ff */
[----:B------:R-:W-:Y:S01]  /*0fc0*/  IMAD.HI.U32 R7, R41, UR5, RZ ;  /* 0x0000000529077c27 */ /* 0x000fe2000f8e00ff */
[----:B------:R-:W-:-:S02]  /*0fd0*/  LOP3.LUT R15, RZ, c[0x0][0x198], RZ, 0x33, !PT ;  /* 0x00006600ff0f7a12 */ /* 0x000fc400078e33ff */
[----:B------:R-:W-:Y:S01]  /*0fe0*/  @P6 IADD3 R36, R36, 0x1, RZ ;  /* 0x0000000124246810 */ /* 0x000fe20007ffe0ff */
[----:B------:R-:W-:Y:S01]  /*0ff0*/  IMAD.HI.U32 R9, R17, UR5, RZ ;  /* 0x0000000511097c27 */ /* 0x000fe2000f8e00ff */
[----:B0-----:R0:W1:Y:S01]  /*1000*/  R2UR UR5, R5 ;  /* 0x00000000050573c2 */ /* 0x00106200000e0000 */
[----:B------:R-:W-:Y:S02]  /*1010*/  @P3 IADD3 R42, R42, 0x1, RZ ;  /* 0x000000012a2a3810 */ /* 0x000fe40007ffe0ff */
[----:B------:R-:W-:Y:S02]  /*1020*/  IMAD.MOV R7, RZ, RZ, -R7 ;  /* 0x000000ffff077224 */ /* 0x000fe400078e0a07 */
[----:B------:R-:W-:Y:S02]  /*1030*/  IMAD.MOV R9, RZ, RZ, -R9 ;  /* 0x000000ffff097224 */ /* 0x000fe400078e0a09 */
[----:B------:R-:W-:Y:S01]  /*1040*/  IMAD R41, R7, UR9, R41 ;  /* 0x0000000907297c24 */ /* 0x000fe2000f8e0229 */
[----:B0-----:R-:W-:Y:S01]  /*1050*/  LOP3.LUT R5, R12, c[0x0][0x198], RZ, 0x3c, !PT ;  /* 0x000066000c057a12 */ /* 0x001fe200078e3cff */
[----:B------:R-:W-:Y:S01]  /*1060*/  IMAD R17, R9, UR9, R17 ;  /* 0x0000000909117c24 */ /* 0x000fe2000f8e0211 */
[----:B------:R-:W-:-:S02]  /*1070*/  LOP3.LUT R7, R4, c[0x0][0x198], RZ, 0x3c, !PT ;  /* 0x0000660004077a12 */ /* 0x000fc400078e3cff */
[----:B------:R-:W-:Y:S02]  /*1080*/  ISETP.GE.AND P0, PT, R5, RZ, PT ;  /* 0x000000ff0500720c */ /* 0x000fe40003f06270 */
[----:B------:R-:W-:Y:S02]  /*1090*/  LOP3.LUT R5, R16, c[0x0][0x198], RZ, 0x3c, !PT ;  /* 0x0000660010057a12 */ /* 0x000fe400078e3cff */
[----:B------:R-:W-:Y:S02]  /*10a0*/  ISETP.GE.AND P4, PT, R7, RZ, PT ;  /* 0x000000ff0700720c */ /* 0x000fe40003f86270 */
[----:B------:R-:W-:Y:S02]  /*10b0*/  ISETP.GE.AND P2, PT, R5, RZ, PT ;  /* 0x000000ff0500720c */ /* 0x000fe40003f46270 */
[----:B------:R-:W-:Y:S02]  /*10c0*/  LOP3.LUT R5, R29, c[0x0][0x198], RZ, 0x3c, !PT ;  /* 0x000066001d057a12 */ /* 0x000fe400078e3cff */
[----:B------:R-:W-:-:S02]  /*10d0*/  LOP3.LUT R7, R23, c[0x0][0x198], RZ, 0x3c, !PT ;  /* 0x0000660017077a12 */ /* 0x000fc400078e3cff */
[----:B------:R-:W-:Y:S01]  /*10e0*/  ISETP.GE.AND P1, PT, R5, RZ, PT ;  /* 0x000000ff0500720c */ /* 0x000fe20003f26270 */
[----:B------:R-:W-:Y:S01]  /*10f0*/  @!P0 IMAD.MOV R44, RZ, RZ, -R44 ;  /* 0x000000ffff2c8224 */ /* 0x000fe200078e0a2c */
[----:B------:R-:W-:Y:S01]  /*1100*/  ISETP.GE.AND P5, PT, R7, RZ, PT ;  /* 0x000000ff0700720c */ /* 0x000fe20003fa6270 */
[----:B-1----:R-:W-:Y:S01]  /*1110*/  UIADD3 UR6, URZ, -UR5, URZ ;  /* 0x800000053f067290 */ /* 0x002fe2000fffe03f */
[----:B------:R-:W-:Y:S01]  /*1120*/  LOP3.LUT R5, R25, c[0x0][0x198], RZ, 0x3c, !PT ;  /* 0x0000660019057a12 */ /* 0x000fe200078e3cff */
[----:B------:R-:W-:Y:S01]  /*1130*/  @!P4 IMAD.MOV R2, RZ, RZ, -R2 ;  /* 0x000000ffff02c224 */ /* 0x000fe200078e0a02 */
[----:B------:R-:W-:Y:S01]  /*1140*/  LOP3.LUT R7, R23, c[0x0][0x19c], RZ, 0x3c, !PT ;  /* 0x0000670017077a12 */ /* 0x000fe200078e3cff */
[----:B------:R-:W-:Y:S01]  /*1150*/  @!P2 IMAD.MOV R40, RZ, RZ, -R40 ;  /* 0x000000ffff28a224 */ /* 0x000fe200078e0a28 */
[----:B------:R-:W-:Y:S01]  /*1160*/  ISETP.GE.AND P3, PT, R5, RZ, PT ;  /* 0x000000ff0500720c */ /* 0x000fe20003f66270 */
[----:B------:R-:W-:Y:S01]  /*1170*/  UIMAD UR6, UR6, UR11, URZ ;  /* 0x0000000b060672a4 */ /* 0x000fe2000f8e023f */
[----:B------:R-:W-:-:S02]  /*1180*/  LOP3.LUT R5, R3, c[0x0][0x198], RZ, 0x3c, !PT ;  /* 0x0000660003057a12 */ /* 0x000fc400078e3cff */
[----:B------:R-:W-:Y:S01]  /*1190*/  ISETP.NE.AND P0, PT, RZ, c[0x0][0x198], PT ;  /* 0x00006600ff007a0c */ /* 0x000fe20003f05270 */
[----:B------:R-:W-:Y:S01]  /*11a0*/  @!P1 IMAD.MOV R14, RZ, RZ, -R14 ;  /* 0x000000ffff0e9224 */ /* 0x000fe200078e0a0e */
[----:B------:R-:W-:Y:S01]  /*11b0*/  ISETP.GE.AND P4, PT, R5, RZ, PT ;  /* 0x000000ff0500720c */ /* 0x000fe20003f86270 */
[----:B------:R-:W-:Y:S01]  /*11c0*/  @!P5 IMAD.MOV R10, RZ, RZ, -R10 ;  /* 0x000000ffff0ad224 */ /* 0x000fe200078e0a0a */
[----:B------:R-:W-:Y:S01]  /*11d0*/  LOP3.LUT R5, R30, c[0x0][0x198], RZ, 0x3c, !PT ;  /* 0x000066001e057a12 */ /* 0x000fe200078e3cff */
[----:B------:R-:W-:Y:S01]  /*11e0*/  UIMAD.WIDE.U32 UR4, UR5, UR6, UR4 ;  /* 0x00000006050472a5 */ /* 0x000fe2000f8e0004 */
[----:B------:R-:W-:Y:S02]  /*11f0*/  ISETP.LT.U32.AND P1, PT, R32, UR9, PT ;  /* 0x0000000920007c0c */ /* 0x000fe4000bf21070 */
[----:B------:R-:W-:Y:S01]  /*1200*/  ISETP.GE.AND P5, PT, R5, RZ, PT ;  /* 0x000000ff0500720c */ /* 0x000fe20003fa6270 */
[----:B------:R-:W-:Y:S01]  /*1210*/  @!P3 IMAD.MOV R36, RZ, RZ, -R36 ;  /* 0x000000ffff24b224 */ /* 0x000fe200078e0a24 */
[----:B------:R-:W-:Y:S01]  /*1220*/  ISETP.GE.AND P6, PT, R7, RZ, PT ;  /* 0x000000ff0700720c */ /* 0x000fe20003fc6270 */
[----:B------:R-:W-:Y:S01]  /*1230*/  ULDC.64 UR6, c[0x0][0x190] ;  /* 0x0000640000067ab9 */ /* 0x000fe20000000a00 */
[C---:B------:R-:W-:Y:S01]  /*1240*/  SEL R2, R15.reuse, R2, !P0 ;  /* 0x000000020f027207 */ /* 0x040fe20004000000 */
[----:B------:R-:W-:Y:S01]  /*1250*/  UIMAD UR4, UR7, UR6, URZ ;  /* 0x00000006070472a4 */ /* 0x000fe2000f8e023f */
[C---:B------:R-:W-:Y:S01]  /*1260*/  SEL R10, R15.reuse, R10, !P0 ;  /* 0x0000000a0f0a7207 */ /* 0x040fe20004000000 */
[----:B------:R-:W-:Y:S01]  /*1270*/  @!P4 IMAD.MOV R22, RZ, RZ, -R22 ;  /* 0x000000ffff16c224 */ /* 0x000fe200078e0a16 */
[C---:B------:R-:W-:Y:S01]  /*1280*/  SEL R5, R15.reuse, R44, !P0 ;  /* 0x0000002c0f057207 */ /* 0x040fe20004000000 */
[----:B------:R-:W-:Y:S01]  /*1290*/  ULDC.64 UR6, c[0x0][0x118] ;  /* 0x0000460000067ab9 */ /* 0x000fe20000000a00 */
[----:B------:R-:W-:-:S02]  /*12a0*/  SEL R9, R15, R40, !P0 ;  /* 0x000000280f097207 */ /* 0x000fc40004000000 */
[C---:B------:R-:W-:Y:S01]  /*12b0*/  SEL R14, R15.reuse, R14, !P0 ;  /* 0x0000000e0f0e7207 */ /* 0x040fe20004000000 */
[----:B------:R-:W-:Y:S01]  /*12c0*/  @!P5 IMAD.MOV R42, RZ, RZ, -R42 ;  /* 0x000000ffff2ad224 */ /* 0x000fe200078e0a2a */
[C---:B------:R-:W-:Y:S02]  /*12d0*/  SEL R7, R15.reuse, R36, !P0 ;  /* 0x000000240f077207 */ /* 0x040fe40004000000 */
[C---:B------:R-:W-:Y:S02]  /*12e0*/  SEL R43, R15.reuse, R22, !P0 ;  /* 0x000000160f2b7207 */ /* 0x040fe40004000000 */
[----:B------:R-:W-:Y:S01]  /*12f0*/  SEL R42, R15, R42, !P0 ;  /* 0x0000002a0f2a7207 */ /* 0x000fe20004000000 */
[----:B------:R-:W-:Y:S01]  /*1300*/  IMAD.HI.U32 R15, R19, UR5, RZ ;  /* 0x00000005130f7c27 */ /* 0x000fe2000f8e00ff */
[----:B------:R-:W-:Y:S02]  /*1310*/  ISETP.LT.U32.AND P0, PT, R33, UR9, PT ;  /* 0x0000000921007c0c */ /* 0x000fe4000bf01070 */
[----:B------:R-:W-:Y:S01]  /*1320*/  @!P1 IADD3 R32, R32, -UR9, RZ ;  /* 0x8000000920209c10 */ /* 0x000fe2000fffe0ff */
[----:B------:R-:W-:Y:S01]  /*1330*/  IMAD.MOV R22, RZ, RZ, -R15 ;  /* 0x000000ffff167224 */ /* 0x000fe200078e0a0f */
[----:B------:R-:W-:-:S02]  /*1340*/  ISETP.LT.U32.AND P3, PT, R45, UR9, PT ;  /* 0x000000092d007c0c */ /* 0x000fc4000bf61070 */
[----:B------:R-:W-:Y:S01]  /*1350*/  ISETP.LT.U32.AND P4, PT, R17, UR9, PT ;  /* 0x0000000911007c0c */ /* 0x000fe2000bf81070 */
[----:B------:R-:W-:Y:S01]  /*1360*/  IMAD R19, R22, UR11, R19 ;  /* 0x0000000b16137c24 */ /* 0x000fe2000f8e0213 */
[----:B------:R-:W-:Y:S02]  /*1370*/  ISETP.LT.U32.AND P2, PT, R38, UR9, PT ;  /* 0x0000000926007c0c */ /* 0x000fe4000bf41070 */
[----:B------:R-:W-:Y:S02]  /*1380*/  ISETP.LT.U32.AND P1, PT, R39, UR9, PT ;  /* 0x0000000927007c0c */ /* 0x000fe4000bf21070 */
[----:B------:R-:W-:Y:S02]  /*1390*/  LOP3.LUT R40, RZ, c[0x0][0x194], RZ, 0x33, !PT ;  /* 0x00006500ff287a12 */ /* 0x000fe400078e33ff */
[----:B------:R-:W-:Y:S02]  /*13a0*/  @!P0 IADD3 R33, R33, -UR9, RZ ;  /* 0x8000000921218c10 */ /* 0x000fe4000fffe0ff */
[----:B------:R-:W-:-:S02]  /*13b0*/  ISETP.LT.U32.AND P0, PT, R32, UR9, PT ;  /* 0x0000000920007c0c */ /* 0x000fc4000bf01070 */
[----:B------:R-:W-:Y:S02]  /*13c0*/  @!P3 IADD3 R45, R45, -UR9, RZ ;  /* 0x800000092d2dbc10 */ /* 0x000fe4000fffe0ff */
[----:B------:R-:W-:Y:S02]  /*13d0*/  @!P4 IADD3 R17, R17, -UR9, RZ ;  /* 0x800000091111cc10 */ /* 0x000fe4000fffe0ff */
[----:B------:R-:W-:Y:S02]  /*13e0*/  ISETP.LT.U32.AND P3, PT, R41, UR9, PT ;  /* 0x0000000929007c0c */ /* 0x000fe4000bf61070 */
[----:B------:R-:W-:Y:S02]  /*13f0*/  @!P2 IADD3 R38, R38, -UR9, RZ ;  /* 0x800000092626ac10 */ /* 0x000fe4000fffe0ff */
[----:B------:R-:W-:Y:S02]  /*1400*/  ISETP.LT.U32.AND P2, PT, R37, UR9, PT ;  /* 0x0000000925007c0c */ /* 0x000fe4000bf41070 */
[----:B------:R-:W-:-:S02]  /*1410*/  @!P1 IADD3 R39, R39, -UR9, RZ ;  /* 0x8000000927279c10 */ /* 0x000fc4000fffe0ff */
[----:B------:R-:W-:Y:S02]  /*1420*/  @!P0 IADD3 R32, R32, -UR9, RZ ;  /* 0x8000000920208c10 */ /* 0x000fe4000fffe0ff */
[----:B------:R-:W-:Y:S02]  /*1430*/  ISETP.LT.U32.AND P0, PT, R17, UR9, PT ;  /* 0x0000000911007c0c */ /* 0x000fe4000bf01070 */
[----:B------:R-:W-:Y:S02]  /*1440*/  ISETP.LT.U32.AND P1, PT, R45, UR9, PT ;  /* 0x000000092d007c0c */ /* 0x000fe4000bf21070 */
[----:B------:R-:W-:Y:S02]  /*1450*/  @!P3 IADD3 R41, R41, -UR9, RZ ;  /* 0x800000092929bc10 */ /* 0x000fe4000fffe0ff */
[----:B------:R-:W-:Y:S02]  /*1460*/  ISETP.LT.U32.AND P4, PT, R38, UR9, PT ;  /* 0x0000000926007c0c */ /* 0x000fe4000bf81070 */
[----:B------:R-:W-:-:S02]  /*1470*/  @!P2 IADD3 R37, R37, -UR9, RZ ;  /* 0x800000092525ac10 */ /* 0x000fc4000fffe0ff */
[----:B------:R-:W-:Y:S02]  /*1480*/  ISETP.LT.U32.AND P2, PT, R19, UR11, PT ;  /* 0x0000000b13007c0c */ /* 0x000fe4000bf41070 */
[----:B------:R-:W-:Y:S02]  /*1490*/  ISETP.LT.U32.AND P3, PT, R33, UR9, PT ;  /* 0x0000000921007c0c */ /* 0x000fe4000bf61070 */
[----:B------:R-:W-:Y:S02]  /*14a0*/  @!P0 IADD3 R17, R17, -UR9, RZ ;  /* 0x8000000911118c10 */ /* 0x000fe4000fffe0ff */
[----:B------:R-:W-:Y:S02]  /*14b0*/  ISETP.LT.U32.AND P0, PT, R41, UR9, PT ;  /* 0x0000000929007c0c */ /* 0x000fe4000bf01070 */
[----:B------:R-:W-:Y:S02]  /*14c0*/  @!P1 IADD3 R45, R45, -UR9, RZ ;  /* 0x800000092d2d9c10 */ /* 0x000fe4000fffe0ff */
[----:B------:R-:W-:-:S02]  /*14d0*/  @!P4 IADD3 R38, R38, -UR9, RZ ;  /* 0x800000092626cc10 */ /* 0x000fc4000fffe0ff */
[----:B------:R-:W-:Y:S02]  /*14e0*/  ISETP.LT.U32.AND P4, PT, R39, UR9, PT ;  /* 0x0000000927007c0c */ /* 0x000fe4000bf81070 */
[----:B------:R-:W-:Y:S02]  /*14f0*/  @!P2 IADD3 R19, R19, -UR11, RZ ;  /* 0x8000000b1313ac10 */ /* 0x000fe4000fffe0ff */
[----:B------:R-:W-:Y:S02]  /*1500*/  @!P3 IADD3 R33, R33, -UR9, RZ ;  /* 0x800000092121bc10 */ /* 0x000fe4000fffe0ff */
[----:B------:R-:W-:Y:S01]  /*1510*/  ISETP.GE.U32.AND P3, PT, R19, UR11, PT ;  /* 0x0000000b13007c0c */ /* 0x000fe2000bf66070 */
[----:B------:R-:W-:Y:S01]  /*1520*/  IMAD.HI.U32 R19, R13, UR5, RZ ;  /* 0x000000050d137c27 */ /* 0x000fe2000f8e00ff */
[----:B------:R-:W-:Y:S02]  /*1530*/  @!P0 IADD3 R41, R41, -UR9, RZ ;  /* 0x8000000929298c10 */ /* 0x000fe4000fffe0ff */
[----:B------:R-:W-:Y:S01]  /*1540*/  ISETP.GE.AND P0, PT, R11, RZ, PT ;  /* 0x000000ff0b00720c */ /* 0x000fe20003f06270 */
[----:B------:R-:W-:Y:S01]  /*1550*/  IMAD.MOV R22, RZ, RZ, -R19 ;  /* 0x000000ffff167224 */ /* 0x000fe200078e0a13 */
[----:B------:R-:W-:-:S02]  /*1560*/  ISETP.LT.U32.AND P1, PT, R37, UR9, PT ;  /* 0x0000000925007c0c */ /* 0x000fc4000bf21070 */
[----:B------:R-:W-:Y:S01]  /*1570*/  @!P4 IADD3 R39, R39, -UR9, RZ ;  /* 0x800000092727cc10 */ /* 0x000fe2000fffe0ff */
[----:B------:R-:W-:Y:S01]  /*1580*/  IMAD R13, R22, UR11, R13 ;  /* 0x0000000b160d7c24 */ /* 0x000fe2000f8e020d */
[----:B------:R-:W-:Y:S02]  /*1590*/  IABS R22, UR4 ;  /* 0x0000000400167c13 */ /* 0x000fe40008000000 */
[----:B------:R-:W-:Y:S02]  /*15a0*/  ISETP.GE.AND P4, PT, R24, RZ, PT ;  /* 0x000000ff1800720c */ /* 0x000fe40003f86270 */
[----:B------:R-:W0:Y:S01]  /*15b0*/  I2F.RP R36, R22 ;  /* 0x0000001600247306 */ /* 0x000e220000209400 */
[----:B------:R-:W-:Y:S02]  /*15c0*/  @!P2 IADD3 R15, R15, 0x1, RZ ;  /* 0x000000010f0fa810 */ /* 0x000fe40007ffe0ff */
[----:B------:R-:W-:Y:S01]  /*15d0*/  @!P0 IMAD.MOV R45, RZ, RZ, -R45 ;  /* 0x000000ffff2d8224 */ /* 0x000fe200078e0a2d */
[----:B------:R-:W-:-:S02]  /*15e0*/  ISETP.GE.AND P0, PT, R6, RZ, PT ;  /* 0x000000ff0600720c */ /* 0x000fc40003f06270 */
[----:B------:R-:W-:Y:S02]  /*15f0*/  @!P1 IADD3 R37, R37, -UR9, RZ ;  /* 0x8000000925259c10 */ /* 0x000fe4000fffe0ff */
[----:B------:R-:W-:Y:S01]  /*1600*/  ISETP.GE.AND P1, PT, R8, RZ, PT ;  /* 0x000000ff0800720c */ /* 0x000fe20003f26270 */
[----:B------:R-:W-:Y:S01]  /*1610*/  IMAD.MOV R8, RZ, RZ, -R8 ;  /* 0x000000ffff087224 */ /* 0x000fe200078e0a08 */
[----:B------:R-:W-:Y:S01]  /*1620*/  @P3 IADD3 R15, R15, 0x1, RZ ;  /* 0x000000010f0f3810 */ /* 0x000fe20007ffe0ff */
[----:B------:R-:W-:Y:S01]  /*1630*/  @!P4 IMAD.MOV R32, RZ, RZ, -R32 ;  /* 0x000000ffff20c224 */ /* 0x000fe200078e0a20 */
[----:B------:R-:W-:Y:S01]  /*1640*/  ISETP.LT.U32.AND P4, PT, R13, UR11, PT ;  /* 0x0000000b0d007c0c */ /* 0x000fe2000bf81070 */
[----:B------:R-:W-:Y:S02]  /*1650*/  IMAD R23, R8, c[0x0][0x190], R23 ;  /* 0x0000640008177a24 */ /* 0x000fe400078e0217 */
[----:B------:R-:W-:Y:S01]  /*1660*/  @!P6 IMAD.MOV R15, RZ, RZ, -R15 ;  /* 0x000000ffff0fe224 */ /* 0x000fe200078e0a0f */
[----:B0-----:R-:W0:Y:S01]  /*1670*/  MUFU.RCP R36, R36 ;  /* 0x0000002400247308 */ /* 0x001e220000001000 */
[----:B------:R-:W-:Y:S01]  /*1680*/  @!P0 IMAD.MOV R17, RZ, RZ, -R17 ;  /* 0x000000ffff118224 */ /* 0x000fe200078e0a11 */
[----:B------:R-:W-:-:S03]  /*1690*/  ISETP.GE.AND P0, PT, R18, RZ, PT ;  /* 0x000000ff1200720c */ /* 0x000fc60003f06270 */
[----:B------:R-:W-:Y:S01]  /*16a0*/  @!P1 IMAD.MOV R38, RZ, RZ, -R38 ;  /* 0x000000ffff269224 */ /* 0x000fe200078e0a26 */
[----:B------:R-:W-:Y:S01]  /*16b0*/  ISETP.GE.AND P1, PT, R35, RZ, PT ;  /* 0x000000ff2300720c */ /* 0x000fe20003f26270 */
[----:B------:R-:W-:Y:S02]  /*16c0*/  IMAD.MOV R35, RZ, RZ, -R35 ;  /* 0x000000ffff237224 */ /* 0x000fe400078e0a23 */
[----:B------:R-:W-:Y:S02]  /*16d0*/  @!P4 IADD3 R13, R13, -UR11, RZ ;  /* 0x8000000b0d0dcc10 */ /* 0x000fe4000fffe0ff */
[----:B------:R-:W-:Y:S02]  /*16e0*/  @!P4 IADD3 R19, R19, 0x1, RZ ;  /* 0x000000011313c810 */ /* 0x000fe40007ffe0ff */
[----:B------:R-:W-:Y:S02]  /*16f0*/  ISETP.GE.U32.AND P5, PT, R13, UR11, PT ;  /* 0x0000000b0d007c0c */ /* 0x000fe4000bfa6070 */
[----:B------:R-:W-:Y:S01]  /*1700*/  @!P0 IMAD.MOV R39, RZ, RZ, -R39 ;  /* 0x000000ffff278224 */ /* 0x000fe200078e0a27 */
[----:B------:R-:W-:-:S02]  /*1710*/  ISETP.GE.AND P0, PT, R31, RZ, PT ;  /* 0x000000ff1f00720c */ /* 0x000fc40003f06270 */
[----:B0-----:R-:W-:Y:S01]  /*1720*/  IADD3 R13, R36, 0xffffffe, RZ ;  /* 0x0ffffffe240d7810 */ /* 0x001fe20007ffe0ff */
[----:B------:R-:W-:-:S05]  /*1730*/  @!P1 IMAD.MOV R33, RZ, RZ, -R33 ;  /* 0x000000ffff219224 */ /* 0x000fca00078e0a21 */
[----:B------:R-:W0:Y:S02]  /*1740*/  F2I.FTZ.U32.TRUNC.NTZ R13, R13 ;  /* 0x0000000d000d7305 */ /* 0x000e24000021f000 */
[----:B------:R-:W-:-:S03]  /*1750*/  @P5 IADD3 R19, R19, 0x1, RZ ;  /* 0x0000000113135810 */ /* 0x000fc60007ffe0ff */
[----:B------:R-:W-:Y:S01]  /*1760*/  @!P0 IMAD.MOV R37, RZ, RZ, -R37 ;  /* 0x000000ffff258224 */ /* 0x000fe200078e0a25 */
[----:B------:R-:W-:-:S13]  /*1770*/  ISETP.GE.AND P0, PT, R26, RZ, PT ;  /* 0x000000ff1a00720c */ /* 0x000fda0003f06270 */
[----:B------:R-:W-:Y:S01]  /*1780*/  @!P0 IMAD.MOV R41, RZ, RZ, -R41 ;  /* 0x000000ffff298224 */ /* 0x000fe200078e0a29 */
[----:B------:R-:W-:-:S04]  /*1790*/  ISETP.NE.AND P0, PT, RZ, c[0x0][0x194], PT ;  /* 0x00006500ff007a0c */ /* 0x000fc80003f05270 */
[C---:B------:R-:W-:Y:S01]  /*17a0*/  SEL R44, R40.reuse, R37, !P0 ;  /* 0x00000025282c7207 */ /* 0x040fe20004000000 */
[----:B------:R-:W-:Y:S01]  /*17b0*/  IMAD.MOV R37, RZ, RZ, -R11 ;  /* 0x000000ffff257224 */ /* 0x000fe200078e0a0b */
[----:B------:R-:W-:Y:S02]  /*17c0*/  SEL R38, R40, R38, !P0 ;  /* 0x0000002628267207 */ /* 0x000fe40004000000 */
[----:B------:R-:W-:Y:S01]  /*17d0*/  LOP3.LUT R11, R12, c[0x0][0x19c], RZ, 0x3c, !PT ;  /* 0x000067000c0b7a12 */ /* 0x000fe200078e3cff */
[----:B------:R-:W-:Y:S01]  /*17e0*/  IMAD R37, R37, c[0x0][0x190], R12 ;  /* 0x0000640025257a24 */ /* 0x000fe200078e020c */
[C---:B------:R-:W-:Y:S02]  /*17f0*/  SEL R32, R40.reuse, R32, !P0 ;  /* 0x0000002028207207 */ /* 0x040fe40004000000 */
[C---:B------:R-:W-:Y:S01]  /*1800*/  SEL R36, R40.reuse, R45, !P0 ;  /* 0x0000002d28247207 */ /* 0x040fe20004000000 */
[----:B------:R-:W-:Y:S01]  /*1810*/  IMAD.HI.U32 R45, R21, UR5, RZ ;  /* 0x00000005152d7c27 */ /* 0x000fe2000f8e00ff */
[----:B------:R-:W-:-:S02]  /*1820*/  SEL R33, R40, R33, !P0 ;  /* 0x0000002128217207 */ /* 0x000fc40004000000 */
[C---:B------:R-:W-:Y:S02]  /*1830*/  SEL R17, R40.reuse, R17, !P0 ;  /* 0x0000001128117207 */ /* 0x040fe40004000000 */
[C---:B------:R-:W-:Y:S02]  /*1840*/  SEL R8, R40.reuse, R39, !P0 ;  /* 0x0000002728087207 */ /* 0x040fe40004000000 */
[----:B------:R-:W-:Y:S02]  /*1850*/  SEL R41, R40, R41, !P0 ;  /* 0x0000002928297207 */ /* 0x000fe40004000000 */
[----:B------:R-:W-:Y:S01]  /*1860*/  ISETP.GE.AND P0, PT, R11, RZ, PT ;  /* 0x000000ff0b00720c */ /* 0x000fe20003f06270 */
[----:B------:R-:W-:Y:S01]  /*1870*/  IMAD R11, R38, c[0x0][0x190], R23 ;  /* 0x00006400260b7a24 */ /* 0x000fe200078e0217 */
[----:B------:R-:W-:Y:S01]  /*1880*/  LOP3.LUT R12, R16, c[0x0][0x19c], RZ, 0x3c, !PT ;  /* 0x00006700100c7a12 */ /* 0x000fe200078e3cff */
[----:B0-----:R-:W-:Y:S02]  /*1890*/  IMAD.MOV R23, RZ, RZ, -R13 ;  /* 0x000000ffff177224 */ /* 0x001fe400078e0a0d */
[----:B------:R-:W-:Y:S01]  /*18a0*/  IMAD R38, R35, c[0x0][0x190], R16 ;  /* 0x0000640023267a24 */ /* 0x000fe200078e0210 */
[----:B------:R-:W-:Y:S01]  /*18b0*/  ISETP.GE.AND P1, PT, R12, RZ, PT ;  /* 0x000000ff0c00720c */ /* 0x000fe20003f26270 */
[----:B------:R-:W-:Y:S01]  /*18c0*/  IMAD R23, R23, R22, RZ ;  /* 0x0000001617177224 */ /* 0x000fe200078e02ff */
[----:B------:R-:W-:Y:S01]  /*18d0*/  IABS R35, R11 ;  /* 0x0000000b00237213 */ /* 0x000fe20000000000 */
[----:B------:R-:W-:-:S02]  /*18e0*/  IMAD.MOV.U32 R12, RZ, RZ, RZ ;  /* 0x000000ffff0c7224 */ /* 0x000fc400078e00ff */
[----:B------:R-:W-:Y:S01]  /*18f0*/  IMAD R16, R36, c[0x0][0x190], R37 ;  /* 0x0000640024107a24 */ /* 0x000fe200078e0225 */
[----:B------:R-:W-:Y:S01]  /*1900*/  LOP3.LUT R36, R29, c[0x0][0x19c], RZ, 0x3c, !PT ;  /* 0x000067001d247a12 */ /* 0x000fe200078e3cff */
[----:B------:R-:W-:-:S03]  /*1910*/  IMAD.HI.U32 R23, R13, R23, R12 ;  /* 0x000000170d177227 */ /* 0x000fc600078e000c */
[----:B------:R-:W-:Y:S01]  /*1920*/  ISETP.GE.AND P4, PT, R36, RZ, PT ;  /* 0x000000ff2400720c */ /* 0x000fe20003f86270 */
[----:B------:R-:W-:Y:S01]  /*1930*/  IMAD.HI.U32 R12, R34, UR5, RZ ;  /* 0x00000005220c7c27 */ /* 0x000fe2000f8e00ff */
[----:B------:R-:W-:-:S03]  /*1940*/  IABS R40, R16 ;  /* 0x0000001000287213 */ /* 0x000fc60000000000 */
[----:B------:R-:W-:Y:S02]  /*1950*/  IMAD.MOV R13, RZ, RZ, -R12 ;  /* 0x000000ffff0d7224 */ /* 0x000fe400078e0a0c */
[----:B------:R-:W-:-:S04]  /*1960*/  IMAD.HI.U32 R36, R23, R35, RZ ;  /* 0x0000002317247227 */ /* 0x000fc800078e00ff */
[----:B------:R-:W-:Y:S01]  /*1970*/  IMAD R34, R13, UR11, R34 ;  /* 0x0000000b0d227c24 */ /* 0x000fe2000f8e0222 */
[----:B------:R-:W-:Y:S01]  /*1980*/  IABS R13, UR4 ;  /* 0x00000004000d7c13 */ /* 0x000fe20008000000 */
[----:B------:R-:W-:Y:S02]  /*1990*/  @!P0 IMAD.MOV R19, RZ, RZ, -R19 ;  /* 0x000000ffff138224 */ /* 0x000fe400078e0a13 */
[----:B------:R-:W-:Y:S01]  /*19a0*/  IMAD.HI.U32 R37, R28, UR5, RZ ;  /* 0x000000051c257c27 */ /* 0x000fe2000f8e00ff */
[----:B------:R-:W-:-:S03]  /*19b0*/  ISETP.LT.U32.AND P2, PT, R34, UR11, PT ;  /* 0x0000000b22007c0c */ /* 0x000fc6000bf41070 */
[----:B------:R-:W-:-:S10]  /*19c0*/  IMAD.MOV R13, RZ, RZ, -R13 ;  /* 0x000000ffff0d7224 */ /* 0x000fd400078e0a0d */
[----:B------:R-:W-:Y:S02]  /*19d0*/  @!P2 IADD3 R34, R34, -UR11, RZ ;  /* 0x8000000b2222ac10 */ /* 0x000fe4000fffe0ff */
[----:B------:R-:W-:Y:S02]  /*19e0*/  @!P2 IADD3 R12, R12, 0x1, RZ ;  /* 0x000000010c0ca810 */ /* 0x000fe40007ffe0ff */
[----:B------:R-:W-:Y:S01]  /*19f0*/  ISETP.GE.U32.AND P3, PT, R34, UR11, PT ;  /* 0x0000000b22007c0c */ /* 0x000fe2000bf66070 */
[----:B------:R-:W-:Y:S02]  /*1a00*/  IMAD.MOV R34, RZ, RZ, -R6 ;  /* 0x000000ffff227224 */ /* 0x000fe400078e0a06 */
[----:B------:R-:W-:Y:S02]  /*1a10*/  IMAD.MOV.U32 R6, RZ, RZ, R13 ;  /* 0x000000ffff067224 */ /* 0x000fe400078e000d */
[----:B------:R-:W-:-:S04]  /*1a20*/  IMAD.HI.U32 R13, R23, R40, RZ ;  /* 0x00000028170d7227 */ /* 0x000fc800078e00ff */
[-C--:B------:R-:W-:Y:S02]  /*1a30*/  IMAD R35, R36, R6.reuse, R35 ;  /* 0x0000000624237224 */ /* 0x080fe400078e0223 */
[----:B------:R-:W-:Y:S02]  /*1a40*/  IMAD R34, R34, c[0x0][0x190], R29 ;  /* 0x0000640022227a24 */ /* 0x000fe400078e021d */
[----:B------:R-:W-:Y:S01]  /*1a50*/  IMAD R29, R33, c[0x0][0x190], R38 ;  /* 0x00006400211d7a24 */ /* 0x000fe200078e0226 */
[----:B------:R-:W-:Y:S01]  /*1a60*/  ISETP.GT.U32.AND P5, PT, R22, R35, PT ;  /* 0x000000231600720c */ /* 0x000fe20003fa4070 */
[----:B------:R-:W-:Y:S01]  /*1a70*/  IMAD R33, R13, R6, R40 ;  /* 0x000000060d217224 */ /* 0x000fe200078e0228 */
[----:B------:R-:W-:Y:S01]  /*1a80*/  @P3 IADD3 R12, R12, 0x1, RZ ;  /* 0x000000010c0c3810 */ /* 0x000fe20007ffe0ff */
[----:B------:R-:W-:-:S03]  /*1a90*/  IMAD R17, R17, c[0x0][0x190], R34 ;  /* 0x0000640011117a24 */ /* 0x000fc600078e0222 */
[----:B------:R-:W-:-:S07]  /*1aa0*/  ISETP.GT.U32.AND P6, PT, R22, R33, PT ;  /* 0x000000211600720c */ /* 0x000fce0003fc4070 */
[----:B------:R-:W-:Y:S01]  /*1ab0*/  @!P5 IMAD.IADD R35, R35, 0x1, -R22 ;  /* 0x000000012323d824 */ /* 0x000fe200078e0a16 */
[----:B------:R-:W-:-:S04]  /*1ac0*/  @!P5 IADD3 R36, R36, 0x1, RZ ;  /* 0x000000012424d810 */ /* 0x000fc80007ffe0ff */
[----:B------:R-:W-:Y:S01]  /*1ad0*/  ISETP.GE.U32.AND P0, PT, R35, R22, PT ;  /* 0x000000162300720c */ /* 0x000fe20003f06070 */
[----:B------:R-:W-:Y:S01]  /*1ae0*/  @!P6 IMAD.IADD R33, R33, 0x1, -R22 ;  /* 0x000000012121e824 */ /* 0x000fe200078e0a16 */
[----:B------:R-:W-:Y:S01]  /*1af0*/  @!P6 IADD3 R13, R13, 0x1, RZ ;  /* 0x000000010d0de810 */ /* 0x000fe20007ffe0ff */
[----:B------:R-:W-:-:S03]  /*1b00*/  IMAD.MOV R35, RZ, RZ, -R37 ;  /* 0x000000ffff237224 */ /* 0x000fc600078e0a25 */
[----:B------:R-:W-:Y:S01]  /*1b10*/  ISETP.GE.U32.AND P5, PT, R33, R22, PT ;  /* 0x000000162100720c */ /* 0x000fe20003fa6070 */
[----:B------:R-:W-:Y:S01]  /*1b20*/  IMAD R34, R35, UR11, R28 ;  /* 0x0000000b23227c24 */ /* 0x000fe2000f8e021c */
[----:B------:R-:W-:Y:S02]  /*1b30*/  LOP3.LUT R33, R11, UR4, RZ, 0x3c, !PT ;  /* 0x000000040b217c12 */ /* 0x000fe4000f8e3cff */
[----:B------:R-:W-:-:S03]  /*1b40*/  IABS R28, R29 ;  /* 0x0000001d001c7213 */ /* 0x000fc60000000000 */
[----:B------:R-:W-:Y:S02]  /*1b50*/  @P0 IADD3 R36, R36, 0x1, RZ ;  /* 0x0000000124240810 */ /* 0x000fe40007ffe0ff */
[----:B------:R-:W-:Y:S02]  /*1b60*/  ISETP.GE.AND P0, PT, R33, RZ, PT ;  /* 0x000000ff2100720c */ /* 0x000fe40003f06270 */
[----:B------:R-:W-:Y:S02]  /*1b70*/  LOP3.LUT R33, R16, UR4, RZ, 0x3c, !PT ;  /* 0x0000000410217c12 */ /* 0x000fe4000f8e3cff */
[----:B------:R-:W-:Y:S02]  /*1b80*/  @P5 IADD3 R13, R13, 0x1, RZ ;  /* 0x000000010d0d5810 */ /* 0x000fe40007ffe0ff */
[----:B------:R-:W-:Y:S01]  /*1b90*/  ISETP.GE.AND P6, PT, R33, RZ, PT ;  /* 0x000000ff2100720c */ /* 0x000fe20003fc6270 */
[----:B------:R-:W-:-:S04]  /*1ba0*/  IMAD.HI.U32 R33, R23, R28, RZ ;  /* 0x0000001c17217227 */ /* 0x000fc800078e00ff */
[----:B------:R-:W-:Y:S02]  /*1bb0*/  IMAD R39, R33, R6, R28 ;  /* 0x0000000621277224 */ /* 0x000fe400078e021c */
[----:B------:R-:W-:Y:S01]  /*1bc0*/  @!P0 IMAD.MOV R36, RZ, RZ, -R36 ;  /* 0x000000ffff248224 */ /* 0x000fe200078e0a24 */
[----:B------:R-:W-:Y:S01]  /*1bd0*/  ISETP.LT.U32.AND P0, PT, R34, UR11, PT ;  /* 0x0000000b22007c0c */ /* 0x000fe2000bf01070 */
[----:B------:R-:W-:Y:S01]  /*1be0*/  IMAD.MOV R28, RZ, RZ, -R45 ;  /* 0x000000ffff1c7224 */ /* 0x000fe200078e0a2d */
[----:B------:R-:W-:-:S03]  /*1bf0*/  ISETP.GT.U32.AND P5, PT, R22, R39, PT ;  /* 0x000000271600720c */ /* 0x000fc60003fa4070 */
[----:B------:R-:W-:Y:S02]  /*1c00*/  IMAD R35, R28, UR11, R21 ;  /* 0x0000000b1c237c24 */ /* 0x000fe4000f8e0215 */
[----:B------:R-:W-:Y:S02]  /*1c10*/  IMAD.MOV.U32 R28, RZ, RZ, R13 ;  /* 0x000000ffff1c7224 */ /* 0x000fe400078e000d */
[----:B------:R-:W-:Y:S01]  /*1c20*/  IMAD.MOV.U32 R21, RZ, RZ, R12 ;  /* 0x000000ffff157224 */ /* 0x000fe200078e000c */
[----:B------:R-:W-:Y:S01]  /*1c30*/  ISETP.LT.U32.AND P2, PT, R35, UR11, PT ;  /* 0x0000000b23007c0c */ /* 0x000fe2000bf41070 */
[----:B------:R-:W-:Y:S01]  /*1c40*/  @!P6 IMAD.MOV R28, RZ, RZ, -R28 ;  /* 0x000000ffff1ce224 */ /* 0x000fe200078e0a1c */
[----:B------:R-:W-:Y:S01]  /*1c50*/  LOP3.LUT R12, R29, UR4, RZ, 0x3c, !PT ;  /* 0x000000041d0c7c12 */ /* 0x000fe2000f8e3cff */
[----:B------:R-:W-:Y:S01]  /*1c60*/  @!P1 IMAD.MOV R21, RZ, RZ, -R21 ;  /* 0x000000ffff159224 */ /* 0x000fe200078e0a15 */
[----:B------:R-:W-:Y:S01]  /*1c70*/  @!P0 IADD3 R34, R34, -UR11, RZ ;  /* 0x8000000b22228c10 */ /* 0x000fe2000fffe0ff */
[----:B------:R-:W-:Y:S01]  /*1c80*/  @!P5 IMAD.IADD R39, R39, 0x1, -R22 ;  /* 0x000000012727d824 */ /* 0x000fe200078e0a16 */
[----:B------:R-:W-:-:S02]  /*1c90*/  @!P5 IADD3 R33, R33, 0x1, RZ ;  /* 0x000000012121d810 */ /* 0x000fc40007ffe0ff */
[----:B------:R-:W-:Y:S02]  /*1ca0*/  ISETP.GE.U32.AND P6, PT, R34, UR11, PT ;  /* 0x0000000b22007c0c */ /* 0x000fe4000bfc6070 */
[----:B------:R-:W-:Y:S02]  /*1cb0*/  ISETP.GE.U32.AND P3, PT, R39, R22, PT ;  /* 0x000000162700720c */ /* 0x000fe40003f66070 */
[----:B------:R-:W-:Y:S02]  /*1cc0*/  IABS R34, R17 ;  /* 0x0000001100227213 */ /* 0x000fe40000000000 */
[----:B------:R-:W-:Y:S02]  /*1cd0*/  ISETP.GE.AND P5, PT, R12, RZ, PT ;  /* 0x000000ff0c00720c */ /* 0x000fe40003fa6270 */
[----:B------:R-:W-:Y:S01]  /*1ce0*/  LOP3.LUT R12, R25, c[0x0][0x19c], RZ, 0x3c, !PT ;  /* 0x00006700190c7a12 */ /* 0x000fe200078e3cff */
[----:B------:R-:W-:Y:S01]  /*1cf0*/  IMAD.HI.U32 R13, R23, R34, RZ ;  /* 0x00000022170d7227 */ /* 0x000fe200078e00ff */
[----:B------:R-:W-:-:S02]  /*1d00*/  @!P2 IADD3 R35, R35, -UR11, RZ ;  /* 0x8000000b2323ac10 */ /* 0x000fc4000fffe0ff */
[----:B------:R-:W-:Y:S02]  /*1d10*/  @!P0 IADD3 R37, R37, 0x1, RZ ;  /* 0x0000000125258810 */ /* 0x000fe40007ffe0ff */
[----:B------:R-:W-:Y:S01]  /*1d20*/  ISETP.GE.U32.AND P1, PT, R35, UR11, PT ;  /* 0x0000000b23007c0c */ /* 0x000fe2000bf26070 */
[----:B------:R-:W-:Y:S01]  /*1d30*/  IMAD R35, R13, R6, R34 ;  /* 0x000000060d237224 */ /* 0x000fe200078e0222 */
[----:B------:R-:W-:Y:S02]  /*1d40*/  @P3 IADD3 R33, R33, 0x1, RZ ;  /* 0x0000000121213810 */ /* 0x000fe40007ffe0ff */
[----:B------:R-:W-:Y:S01]  /*1d50*/  ISETP.GE.AND P3, PT, R12, RZ, PT ;  /* 0x000000ff0c00720c */ /* 0x000fe20003f66270 */
[----:B------:R-:W-:Y:S01]  /*1d60*/  IMAD.MOV R12, RZ, RZ, -R18 ;  /* 0x000000ffff0c7224 */ /* 0x000fe200078e0a12 */
[----:B------:R-:W-:Y:S01]  /*1d70*/  @P6 IADD3 R37, R37, 0x1, RZ ;  /* 0x0000000125256810 */ /* 0x000fe20007ffe0ff */
[----:B------:R-:W-:Y:S01]  /*1d80*/  IMAD.MOV.U32 R18, RZ, RZ, R33 ;  /* 0x000000ffff127224 */ /* 0x000fe200078e0021 */
[----:B------:R-:W-:Y:S01]  /*1d90*/  @!P2 IADD3 R45, R45, 0x1, RZ ;  /* 0x000000012d2da810 */ /* 0x000fe20007ffe0ff */
[----:B------:R-:W-:-:S02]  /*1da0*/  IMAD R33, R12, c[0x0][0x190], R25 ;  /* 0x000064000c217a24 */ /* 0x000fc400078e0219 */
[----:B------:R-:W-:Y:S01]  /*1db0*/  @!P5 IMAD.MOV R18, RZ, RZ, -R18 ;  /* 0x000000ffff12d224 */ /* 0x000fe200078e0a12 */
[----:B------:R-:W-:Y:S01]  /*1dc0*/  ISETP.GT.U32.AND P5, PT, R22, R35, PT ;  /* 0x000000231600720c */ /* 0x000fe20003fa4070 */
[----:B------:R-:W-:Y:S01]  /*1dd0*/  IMAD R8, R8, c[0x0][0x190], R33 ;  /* 0x0000640008087a24 */ /* 0x000fe200078e0221 */
[----:B------:R-:W-:Y:S01]  /*1de0*/  @P1 IADD3 R45, R45, 0x1, RZ ;  /* 0x000000012d2d1810 */ /* 0x000fe20007ffe0ff */
[----:B------:R-:W-:-:S04]  /*1df0*/  IMAD.HI.U32 R25, R20, UR5, RZ ;  /* 0x0000000514197c27 */ /* 0x000fc8000f8e00ff */
[----:B------:R-:W-:Y:S02]  /*1e00*/  IMAD.MOV R33, RZ, RZ, -R24 ;  /* 0x000000ffff217224 */ /* 0x000fe400078e0a18 */
[----:B------:R-:W-:Y:S02]  /*1e10*/  IMAD.MOV R39, RZ, RZ, -R25 ;  /* 0x000000ffff277224 */ /* 0x000fe400078e0a19 */
[----:B------:R-:W-:Y:S02]  /*1e20*/  IMAD R33, R33, c[0x0][0x190], R4 ;  /* 0x0000640021217a24 */ /* 0x000fe400078e0204 */
[----:B------:R-:W-:Y:S01]  /*1e30*/  @!P5 IMAD.IADD R35, R35, 0x1, -R22 ;  /* 0x000000012323d824 */ /* 0x000fe200078e0a16 */
[----:B------:R-:W-:Y:S01]  /*1e40*/  @!P5 IADD3 R13, R13, 0x1, RZ ;  /* 0x000000010d0dd810 */ /* 0x000fe20007ffe0ff */
[----:B------:R-:W-:Y:S01]  /*1e50*/  IMAD R24, R39, UR11, R20 ;  /* 0x0000000b27187c24 */ /* 0x000fe2000f8e0214 */
[----:B------:R-:W-:Y:S01]  /*1e60*/  IABS R20, R8 ;  /* 0x0000000800147213 */ /* 0x000fe20000000000 */
[----:B------:R-:W-:Y:S01]  /*1e70*/  IMAD R32, R32, c[0x0][0x190], R33 ;  /* 0x0000640020207a24 */ /* 0x000fe200078e0221 */
[----:B------:R-:W-:Y:S01]  /*1e80*/  ISETP.GE.U32.AND P0, PT, R35, R22, PT ;  /* 0x000000162300720c */ /* 0x000fe20003f06070 */
[----:B------:R-:W-:Y:S01]  /*1e90*/  IMAD.HI.U32 R12, R0, UR5, RZ ;  /* 0x00000005000c7c27 */ /* 0x000fe2000f8e00ff */
[----:B------:R-:W-:-:S02]  /*1ea0*/  LOP3.LUT R33, R17, UR4, RZ, 0x3c, !PT ;  /* 0x0000000411217c12 */ /* 0x000fc4000f8e3cff */
[----:B------:R-:W-:Y:S01]  /*1eb0*/  ISETP.LT.U32.AND P6, PT, R24, UR11, PT ;  /* 0x0000000b18007c0c */ /* 0x000fe2000bfc1070 */
[----:B------:R-:W-:Y:S01]  /*1ec0*/  IMAD.MOV R39, RZ, RZ, -R12 ;  /* 0x000000ffff277224 */ /* 0x000fe200078e0a0c */
[----:B------:R-:W-:Y:S01]  /*1ed0*/  ISETP.GE.AND P5, PT, R33, RZ, PT ;  /* 0x000000ff2100720c */ /* 0x000fe20003fa6270 */
[----:B------:R-:W-:-:S04]  /*1ee0*/  IMAD.HI.U32 R33, R23, R20, RZ ;  /* 0x0000001417217227 */ /* 0x000fc800078e00ff */
[----:B------:R-:W-:Y:S02]  /*1ef0*/  IMAD R35, R33, R6, R20 ;  /* 0x0000000621237224 */ /* 0x000fe400078e0214 */
[----:B------:R-:W-:Y:S01]  /*1f00*/  @P0 IADD3 R13, R13, 0x1, RZ ;  /* 0x000000010d0d0810 */ /* 0x000fe20007ffe0ff */
[----:B------:R-:W-:Y:S01]  /*1f10*/  IMAD R34, R39, UR11, R0 ;  /* 0x0000000b27227c24 */ /* 0x000fe2000f8e0200 */
[----:B------:R-:W-:Y:S01]  /*1f20*/  LOP3.LUT R39, RZ, UR4, RZ, 0x33, !PT ;  /* 0x00000004ff277c12 */ /* 0x000fe2000f8e33ff */
[----:B------:R-:W-:Y:S01]  /*1f30*/  @!P4 IMAD.MOV R37, RZ, RZ, -R37 ;  /* 0x000000ffff25c224 */ /* 0x000fe200078e0a25 */
[----:B------:R-:W-:Y:S01]  /*1f40*/  ISETP.GT.U32.AND P0, PT, R22, R35, PT ;  /* 0x000000231600720c */ /* 0x000fe20003f04070 */
[----:B------:R-:W-:Y:S01]  /*1f50*/  IMAD.MOV.U32 R20, RZ, RZ, R13 ;  /* 0x000000ffff147224 */ /* 0x000fe200078e000d */
[----:B------:R-:W-:Y:S01]  /*1f60*/  IABS R13, R32 ;  /* 0x00000020000d7213 */ /* 0x000fe20000000000 */
[----:B------:R-:W-:Y:S01]  /*1f70*/  @!P3 IMAD.MOV R45, RZ, RZ, -R45 ;  /* 0x000000ffff2db224 */ /* 0x000fe200078e0a2d */
[----:B------:R-:W-:Y:S01]  /*1f80*/  @!P6 IADD3 R24, R24, -UR11, RZ ;  /* 0x8000000b1818ec10 */ /* 0x000fe2000fffe0ff */
[----:B------:R-:W-:Y:S01]  /*1f90*/  @!P5 IMAD.MOV R20, RZ, RZ, -R20 ;  /* 0x000000ffff14d224 */ /* 0x000fe200078e0a14 */
[----:B------:R-:W-:Y:S01]  /*1fa0*/  ISETP.LT.U32.AND P5, PT, R34, UR11, PT ;  /* 0x0000000b22007c0c */ /* 0x000fe2000bfa1070 */
[----:B------:R-:W-:Y:S01]  /*1fb0*/  IMAD.HI.U32 R0, R23, R13, RZ ;  /* 0x0000000d17007227 */ /* 0x000fe200078e00ff */
[----:B------:R-:W-:-:S02]  /*1fc0*/  ISETP.GE.U32.AND P4, PT, R24, UR11, PT ;  /* 0x0000000b18007c0c */ /* 0x000fc4000bf86070 */
[----:B------:R-:W-:Y:S01]  /*1fd0*/  @!P6 IADD3 R25, R25, 0x1, RZ ;  /* 0x000000011919e810 */ /* 0x000fe20007ffe0ff */
[----:B------:R-:W-:Y:S02]  /*1fe0*/  IMAD.HI.U32 R24, R27, UR5, RZ ;  /* 0x000000051b187c27 */ /* 0x000fe4000f8e00ff */
[----:B------:R-:W-:Y:S02]  /*1ff0*/  @!P0 IADD3 R33, R33, 0x1, RZ ;  /* 0x0000000121218810 */ /* 0x000fe40007ffe0ff */
[----:B------:R-:W-:-:S04]  /*2000*/  @!P0 IMAD.IADD R35, R35, 0x1, -R22 ;  /* 0x0000000123238824 */ /* 0x000fc800078e0a16 */
[----:B------:R-:W-:Y:S02]  /*2010*/  @!P5 IADD3 R34, R34, -UR11, RZ ;  /* 0x8000000b2222dc10 */ /* 0x000fe4000fffe0ff */
[----:B------:R-:W-:Y:S01]  /*2020*/  ISETP.GE.U32.AND P2, PT, R35, R22, PT ;  /* 0x000000162300720c */ /* 0x000fe20003f46070 */
[----:B------:R-:W-:Y:S01]  /*2030*/  IMAD R35, R0, R6, R13 ;  /* 0x0000000600237224 */ /* 0x000fe200078e020d */
[----:B------:R-:W-:Y:S02]  /*2040*/  LOP3.LUT R13, R8, UR4, RZ, 0x3c, !PT ;  /* 0x00000004080d7c12 */ /* 0x000fe4000f8e3cff */
[----:B------:R-:W-:Y:S01]  /*2050*/  ISETP.GE.U32.AND P1, PT, R34, UR11, PT ;  /* 0x0000000b22007c0c */ /* 0x000fe2000bf26070 */
[----:B------:R-:W-:Y:S01]  /*2060*/  IMAD.MOV R34, RZ, RZ, -R24 ;  /* 0x000000ffff227224 */ /* 0x000fe200078e0a18 */
[----:B------:R-:W-:Y:S02]  /*2070*/  ISETP.GT.U32.AND P0, PT, R22, R35, PT ;  /* 0x000000231600720c */ /* 0x000fe40003f04070 */
[----:B------:R-:W-:-:S02]  /*2080*/  @!P5 IADD3 R12, R12, 0x1, RZ ;  /* 0x000000010c0cd810 */ /* 0x000fc40007ffe0ff */
[----:B------:R-:W-:Y:S02]  /*2090*/  @P4 IADD3 R25, R25, 0x1, RZ ;  /* 0x0000000119194810 */ /* 0x000fe40007ffe0ff */
[----:B------:R-:W-:Y:S02]  /*20a0*/  ISETP.NE.AND P4, PT, RZ, UR4, PT ;  /* 0x00000004ff007c0c */ /* 0x000fe4000bf85270 */
[----:B------:R-:W-:Y:S02]  /*20b0*/  @P2 IADD3 R33, R33, 0x1, RZ ;  /* 0x0000000121212810 */ /* 0x000fe40007ffe0ff */
[----:B------:R-:W-:Y:S01]  /*20c0*/  ISETP.GE.AND P2, PT, R13, RZ, PT ;  /* 0x000000ff0d00720c */ /* 0x000fe20003f46270 */
[----:B------:R-:W-:Y:S01]  /*20d0*/  IMAD R13, R34, UR11, R27 ;  /* 0x0000000b220d7c24 */ /* 0x000fe2000f8e021b */
[----:B------:R-:W-:Y:S01]  /*20e0*/  @P1 IADD3 R12, R12, 0x1, RZ ;  /* 0x000000010c0c1810 */ /* 0x000fe20007ffe0ff */
[----:B------:R-:W-:Y:S01]  /*20f0*/  IMAD.MOV.U32 R27, RZ, RZ, R33 ;  /* 0x000000ffff1b7224 */ /* 0x000fe200078e0021 */
[----:B------:R-:W-:Y:S01]  /*2100*/  LOP3.LUT R33, R4, c[0x0][0x19c], RZ, 0x3c, !PT ;  /* 0x0000670004217a12 */ /* 0x000fe200078e3cff */
[----:B------:R-:W-:Y:S01]  /*2110*/  IMAD.MOV R34, RZ, RZ, -R31 ;  /* 0x000000ffff227224 */ /* 0x000fe200078e0a1f */
[----:B------:R-:W-:Y:S01]  /*2120*/  @!P0 IADD3 R0, R0, 0x1, RZ ;  /* 0x0000000100008810 */ /* 0x000fe20007ffe0ff */
[----:B------:R-:W-:Y:S01]  /*2130*/  IMAD.MOV R31, RZ, RZ, -R26 ;  /* 0x000000ffff1f7224 */ /* 0x000fe200078e0a1a */
[----:B------:R-:W-:Y:S01]  /*2140*/  ISETP.GE.AND P6, PT, R33, RZ, PT ;  /* 0x000000ff2100720c */ /* 0x000fe20003fc6270 */
[----:B------:R-:W-:Y:S01]  /*2150*/  @!P0 IMAD.IADD R35, R35, 0x1, -R22 ;  /* 0x0000000123238824 */ /* 0x000fe200078e0a16 */
[----:B------:R-:W-:Y:S01]  /*2160*/  LOP3.LUT R33, R3, c[0x0][0x19c], RZ, 0x3c, !PT ;  /* 0x0000670003217a12 */ /* 0x000fe200078e3cff */
[----:B------:R-:W-:-:S02]  /*2170*/  IMAD R3, R34, c[0x0][0x190], R3 ;  /* 0x0000640022037a24 */ /* 0x000fc400078e0203 */
[----:B------:R-:W-:Y:S01]  /*2180*/  @!P2 IMAD.MOV R27, RZ, RZ, -R27 ;  /* 0x000000ffff1ba224 */ /* 0x000fe200078e0a1b */
[----:B------:R-:W-:Y:S01]  /*2190*/  ISETP.GE.AND P0, PT, R33, RZ, PT ;  /* 0x000000ff2100720c */ /* 0x000fe20003f06270 */
[----:B------:R-:W-:Y:S01]  /*21a0*/  IMAD R44, R44, c[0x0][0x190], R3 ;  /* 0x000064002c2c7a24 */ /* 0x000fe200078e0203 */
[----:B------:R-:W-:Y:S01]  /*21b0*/  ISETP.LT.U32.AND P2, PT, R13, UR11, PT ;  /* 0x0000000b0d007c0c */ /* 0x000fe2000bf41070 */
[----:B------:R-:W-:Y:S01]  /*21c0*/  IMAD.HI R3, R2, 0x2e8ba2e9, RZ ;  /* 0x2e8ba2e902037827 */ /* 0x000fe200078e02ff */
[----:B------:R-:W-:Y:S02]  /*21d0*/  LOP3.LUT R33, R30, c[0x0][0x19c], RZ, 0x3c, !PT ;  /* 0x000067001e217a12 */ /* 0x000fe400078e3cff */
[----:B------:R-:W-:Y:S01]  /*21e0*/  ISETP.GE.U32.AND P3, PT, R35, R22, PT ;  /* 0x000000162300720c */ /* 0x000fe20003f66070 */
[----:B------:R-:W-:Y:S01]  /*21f0*/  IMAD R30, R31, c[0x0][0x190], R30 ;  /* 0x000064001f1e7a24 */ /* 0x000fe200078e021e */
[----:B------:R-:W-:Y:S01]  /*2200*/  IABS R34, R44 ;  /* 0x0000002c00227213 */ /* 0x000fe20000000000 */
[----:B------:R-:W-:Y:S01]  /*2210*/  IMAD.MOV.U32 R35, RZ, RZ, R12 ;  /* 0x000000ffff237224 */ /* 0x000fe200078e000c */
[----:B------:R-:W-:Y:S01]  /*2220*/  ISETP.GE.AND P5, PT, R33, RZ, PT ;  /* 0x000000ff2100720c */ /* 0x000fe20003fa6270 */
[----:B------:R-:W-:Y:S01]  /*2230*/  IMAD R41, R41, c[0x0][0x190], R30 ;  /* 0x0000640029297a24 */ /* 0x000fe200078e021e */
[----:B------:R-:W-:Y:S01]  /*2240*/  SHF.R.U32.HI R26, RZ, 0x1f, R3 ;  /* 0x0000001fff1a7819 */ /* 0x000fe20000011603 */
[----:B------:R-:W-:Y:S01]  /*2250*/  IMAD.HI.U32 R31, R23, R34, RZ ;  /* 0x00000022171f7227 */ /* 0x000fe200078e00ff */
[----:B------:R-:W-:-:S02]  /*2260*/  LOP3.LUT R30, RZ, c[0x0][0x19c], RZ, 0x33, !PT ;  /* 0x00006700ff1e7a12 */ /* 0x000fc400078e33ff */
[----:B------:R-:W-:Y:S01]  /*2270*/  IABS R12, R41 ;  /* 0x00000029000c7213 */ /* 0x000fe20000000000 */
[----:B------:R-:W-:Y:S01]  /*2280*/  IMAD R34, R31, R6, R34 ;  /* 0x000000061f227224 */ /* 0x000fe200078e0222 */
[----:B------:R-:W-:Y:S01]  /*2290*/  @!P2 IADD3 R13, R13, -UR11, RZ ;  /* 0x8000000b0d0dac10 */ /* 0x000fe2000fffe0ff */
[----:B------:R-:W-:Y:S01]  /*22a0*/  @!P6 IMAD.MOV R35, RZ, RZ, -R35 ;  /* 0x000000ffff23e224 */ /* 0x000fe200078e0a23 */
[----:B------:R-:W-:Y:S01]  /*22b0*/  @P3 IADD3 R0, R0, 0x1, RZ ;  /* 0x0000000100003810 */ /* 0x000fe20007ffe0ff */
[----:B------:R-:W-:Y:S01]  /*22c0*/  IMAD.HI.U32 R23, R23, R12, RZ ;  /* 0x0000000c17177227 */ /* 0x000fe200078e00ff */
[----:B------:R-:W-:Y:S02]  /*22d0*/  ISETP.GE.U32.AND P1, PT, R13, UR11, PT ;  /* 0x0000000b0d007c0c */ /* 0x000fe4000bf26070 */
[----:B------:R-:W-:Y:S01]  /*22e0*/  LOP3.LUT R13, R32, UR4, RZ, 0x3c, !PT ;  /* 0x00000004200d7c12 */ /* 0x000fe2000f8e3cff */
[----:B------:R-:W-:Y:S01]  /*22f0*/  IMAD R33, R23, R6, R12 ;  /* 0x0000000617217224 */ /* 0x000fe200078e020c */
[----:B------:R-:W-:Y:S01]  /*2300*/  ISETP.NE.AND P3, PT, RZ, c[0x0][0x19c], PT ;  /* 0x00006700ff007a0c */ /* 0x000fe20003f65270 */
[----:B------:R-:W-:Y:S01]  /*2310*/  @!P0 IMAD.MOV R25, RZ, RZ, -R25 ;  /* 0x000000ffff198224 */ /* 0x000fe200078e0a19 */
[----:B------:R-:W-:Y:S01]  /*2320*/  ISETP.GE.AND P6, PT, R13, RZ, PT ;  /* 0x000000ff0d00720c */ /* 0x000fe20003fc6270 */
[----:B------:R-:W-:Y:S01]  /*2330*/  IMAD.MOV.U32 R6, RZ, RZ, RZ ;  /* 0x000000ffff067224 */ /* 0x000fe200078e00ff */
[----:B------:R-:W-:-:S02]  /*2340*/  @!P2 IADD3 R24, R24, 0x1, RZ ;  /* 0x000000011818a810 */ /* 0x000fc40007ffe0ff */
[C---:B------:R-:W-:Y:S02]  /*2350*/  ISETP.GT.U32.AND P0, PT, R22.reuse, R34, PT ;  /* 0x000000221600720c */ /* 0x040fe40003f04070 */
[----:B------:R-:W-:Y:S02]  /*2360*/  ISETP.GT.U32.AND P2, PT, R22, R33, PT ;  /* 0x000000211600720c */ /* 0x000fe40003f44070 */
[----:B------:R-:W-:Y:S02]  /*2370*/  LEA.HI.SX32 R3, R3, R26, 0x1e ;  /* 0x0000001a03037211 */ /* 0x000fe400078ff2ff */
[----:B------:R-:W-:-:S03]  /*2380*/  SEL R35, R30, R35, !P3 ;  /* 0x000000231e237207 */ /* 0x000fc60005800000 */
[----:B------:R-:W-:Y:S02]  /*2390*/  IMAD R38, R3, -0x16, R2 ;  /* 0xffffffea03267824 */ /* 0x000fe400078e0202 */
[----:B------:R-:W-:Y:S01]  /*23a0*/  IMAD.HI R3, R35, 0x66666667, RZ ;  /* 0x6666666723037827 */ /* 0x000fe200078e02ff */
[----:B------:R-:W-:-:S03]  /*23b0*/  @P1 IADD3 R24, R24, 0x1, RZ ;  /* 0x0000000118181810 */ /* 0x000fc60007ffe0ff */
[----:B------:R-:W-:Y:S01]  /*23c0*/  @!P6 IMAD.MOV R0, RZ, RZ, -R0 ;  /* 0x000000ffff00e224 */ /* 0x000fe200078e0a00 */
[----:B------:R-:W-:Y:S01]  /*23d0*/  SHF.R.U32.HI R2, RZ, 0x1f, R3 ;  /* 0x0000001fff027819 */ /* 0x000fe20000011603 */
[--C-:B------:R-:W-:Y:S01]  /*23e0*/  @!P0 IMAD.IADD R34, R34, 0x1, -R22.reuse ;  /* 0x0000000122228824 */ /* 0x100fe200078e0a16 */
[----:B------:R-:W-:Y:S01]  /*23f0*/  ISETP.GE.AND P6, PT, R4, c[0x0][0x1a0], PT ;  /* 0x0000680004007a0c */ /* 0x000fe20003fc6270 */
[----:B------:R-:W-:Y:S01]  /*2400*/  @!P2 IMAD.IADD R33, R33, 0x1, -R22 ;  /* 0x000000012121a824 */ /* 0x000fe200078e0a16 */
[----:B------:R-:W-:Y:S01]  /*2410*/  SEL R13, R39, R0, !P4 ;  /* 0x00000000270d7207 */ /* 0x000fe20006000000 */
[----:B------:R-:W-:Y:S01]  /*2420*/  @!P5 IMAD.MOV R24, RZ, RZ, -R24 ;  /* 0x000000ffff18d224 */ /* 0x000fe200078e0a18 */
[----:B------:R-:W-:Y:S01]  /*2430*/  LEA.HI.SX32 R3, R3, R2, 0x1e ;  /* 0x0000000203037211 */ /* 0x000fe200078ff2ff */
[----:B------:R-:W-:Y:S01]  /*2440*/  IMAD.MOV.U32 R0, RZ, RZ, 0x4 ;  /* 0x00000004ff007424 */ /* 0x000fe200078e00ff */
[-C--:B------:R-:W-:Y:S01]  /*2450*/  ISETP.GE.U32.AND P1, PT, R34, R22.reuse, PT ;  /* 0x000000162200720c */ /* 0x080fe20003f26070 */
[----:B------:R-:W-:Y:S01]  /*2460*/  IMAD.IADD R38, R38, 0x1, R13 ;  /* 0x0000000126267824 */ /* 0x000fe200078e020d */
[----:B------:R-:W-:Y:S01]  /*2470*/  ISETP.GE.U32.AND P5, PT, R33, R22, PT ;  /* 0x000000162100720c */ /* 0x000fe20003fa6070 */
[----:B------:R-:W-:Y:S01]  /*2480*/  IMAD.HI R22, R10, 0x2e8ba2e9, RZ ;  /* 0x2e8ba2e90a167827 */ /* 0x000fe200078e02ff */
[----:B------:R-:W-:-:S03]  /*2490*/  SEL R34, R30, R15, !P3 ;  /* 0x0000000f1e227207 */ /* 0x000fc60005800000 */
[CC--:B------:R-:W-:Y:S01]  /*24a0*/  IMAD.WIDE R12, R3.reuse, R0.reuse, c[0x0][0x168] ;  /* 0x00005a00030c7625 */ /* 0x0c0fe200078e0200 */
[----:B------:R-:W-:Y:S01]  /*24b0*/  SHF.R.U32.HI R33, RZ, 0x1f, R22 ;  /* 0x0000001fff217819 */ /* 0x000fe20000011616 */
[----:B------:R-:W-:Y:S02]  /*24c0*/  UIMAD UR5, UR4, 0x140, URZ ;  /* 0x00000140040578a4 */ /* 0x000fe4000f8e023f */
[----:B------:R-:W-:Y:S01]  /*24d0*/  IMAD.MOV.U32 R26, RZ, RZ, RZ ;  /* 0x000000ffff1a7224 */ /* 0x000fe200078e00ff */
[----:B------:R0:W2:Y:S01]  /*24e0*/  @!P6 LDG.E.EL R6, [R12.64] ;  /* 0x000000060c06e981 */ /* 0x0000a2000c2e1900 */
[----:B------:R-:W-:Y:S01]  /*24f0*/  LEA.HI.SX32 R33, R22, R33, 0x1e ;  /* 0x0000002116217211 */ /* 0x000fe200078ff2ff */
[----:B------:R-:W-:-:S04]  /*2500*/  IMAD.WIDE R2, R3, R0, c[0x0][0x170] ;  /* 0x00005c0003027625 */ /* 0x000fc800078e0200 */
[----:B------:R-:W-:Y:S01]  /*2510*/  IMAD.HI R15, R34, 0x66666667, RZ ;  /* 0x66666667220f7827 */ /* 0x000fe200078e02ff */
[----:B------:R1:W3:Y:S03]  /*2520*/  @!P6 LDG.E.EL R26, [R2.64] ;  /* 0x00000006021ae981 */ /* 0x0002e6000c2e1900 */
[----:B0-----:R-:W-:Y:S02]  /*2530*/  IMAD R13, R35, UR4, R32 ;  /* 0x00000004230d7c24 */ /* 0x001fe4000f8e0220 */
[----:B------:R-:W-:-:S04]  /*2540*/  IMAD.HI R40, R5, 0x2e8ba2e9, RZ ;  /* 0x2e8ba2e905287827 */ /* 0x000fc800078e02ff */
[----:B------:R-:W-:Y:S01]  /*2550*/  IMAD R12, R38, UR5, R13 ;  /* 0x00000005260c7c24 */ /* 0x000fe2000f8e020d */
[----:B-1----:R-:W-:Y:S01]  /*2560*/  PRMT R2, RZ, 0x7610, R2 ;  /* 0x00007610ff027816 */ /* 0x002fe20000000002 */
[----:B------:R-:W-:Y:S01]  /*2570*/  IMAD R38, R33, -0x16, R10 ;  /* 0xffffffea21267824 */ /* 0x000fe200078e020a */
[----:B------:R-:W-:Y:S01]  /*2580*/  SHF.R.U32.HI R10, RZ, 0x1f, R15 ;  /* 0x0000001fff0a7819 */ /* 0x000fe2000001160f */
[----:B------:R-:W-:-:S03]  /*2590*/  IMAD.MOV.U32 R3, RZ, RZ, 0x2 ;  /* 0x00000002ff037424 */ /* 0x000fc600078e00ff */
[----:B------:R-:W-:Y:S01]  /*25a0*/  LEA.HI.SX32 R33, R15, R10, 0x1e ;  /* 0x0000000a0f217211 */ /* 0x000fe200078ff2ff */
[----:B------:R-:W-:Y:S01]  /*25b0*/  IMAD.WIDE R12, R12, R3, c[0x0][0x160] ;  /* 0x000058000c0c7625 */ /* 0x000fe200078e0203 */
[----:B------:R-:W-:Y:S02]  /*25c0*/  SHF.R.U32.HI R15, RZ, 0x1f, R40 ;  /* 0x0000001fff0f7819 */ /* 0x000fe40000011628 */
[----:B------:R-:W-:Y:S02]  /*25d0*/  SEL R22, R30, R19, !P3 ;  /* 0x000000131e167207 */ /* 0x000fe40005800000 */
[----:B------:R-:W-:Y:S01]  /*25e0*/  LEA.HI.SX32 R40, R40, R15, 0x1e ;  /* 0x0000000f28287211 */ /* 0x000fe200078ff2ff */
[----:B------:R0:W4:Y:S01]  /*25f0*/  @!P6 LDG.E.EL.U16 R2, [R12.64] ;  /* 0x000000060c02e981 */ /* 0x000122000c2e1500 */
[----:B------:R-:W-:Y:S02]  /*2600*/  IMAD.MOV.U32 R15, RZ, RZ, RZ ;  /* 0x000000ffff0f7224 */ /* 0x000fe400078e00ff */
[----:B------:R-:W-:-:S04]  /*2610*/  IMAD.HI R19, R22, 0x66666667, RZ ;  /* 0x6666666716137827 */ /* 0x000fc800078e02ff */
[----:B------:R-:W-:Y:S02]  /*2620*/  IMAD.MOV.U32 R10, RZ, RZ, RZ ;  /* 0x000000ffff0a7224 */ /* 0x000fe400078e00ff */
[----:B0-----:R-:W-:-:S04]  /*2630*/  IMAD.WIDE R12, R33, R0, c[0x0][0x168] ;  /* 0x00005a00210c7625 */ /* 0x001fc800078e0200 */
[----:B------:R-:W-:Y:S01]  /*2640*/  IMAD.WIDE R32, R33, R0, c[0x0][0x170] ;  /* 0x00005c0021207625 */ /* 0x000fe200078e0200 */
[----:B------:R0:W5:Y:S04]  /*2650*/  @!P6 LDG.E.EL R15, [R12.64] ;  /* 0x000000060c0fe981 */ /* 0x000168000c2e1900 */
[----:B------:R1:W2:Y:S01]  /*2660*/  @!P6 LDG.E.EL R10, [R32.64] ;  /* 0x00000006200ae981 */ /* 0x0002a2000c2e1900 */
[----:B------:R-:W-:Y:S02]  /*2670*/  IMAD R11, R34, UR4, R11 ;  /* 0x00000004220b7c24 */ /* 0x000fe4000f8e020b */
[----:B------:R-:W-:Y:S01]  /*2680*/  IMAD R40, R40, -0x16, R5 ;  /* 0xffffffea28287824 */ /* 0x000fe200078e0205 */
[----:B0-----:R-:W-:-:S04]  /*2690*/  SHF.R.U32.HI R12, RZ, 0x1f, R19 ;  /* 0x0000001fff0c7819 */ /* 0x001fc80000011613 */
[----:B-1----:R-:W-:Y:S02]  /*26a0*/  LEA.HI.SX32 R33, R19, R12, 0x1e ;  /* 0x0000000c13217211 */ /* 0x002fe400078ff2ff */
[----:B------:R-:W-:-:S03]  /*26b0*/  SEL R19, R39, R36, !P4 ;  /* 0x0000002427137207 */ /* 0x000fc60006000000 */
[----:B------:R-:W-:-:S04]  /*26c0*/  IMAD.WIDE R12, R33, R0, c[0x0][0x168] ;  /* 0x00005a00210c7625 */ /* 0x000fc800078e0200 */
[----:B------:R-:W-:Y:S02]  /*26d0*/  IMAD.IADD R38, R38, 0x1, R19 ;  /* 0x0000000126267824 */ /* 0x000fe400078e0213 */
[----:B------:R-:W-:Y:S02]  /*26e0*/  IMAD.MOV.U32 R19, RZ, RZ, RZ ;  /* 0x000000ffff137224 */ /* 0x000fe400078e00ff */
[----:B------:R-:W-:-:S04]  /*26f0*/  IMAD R32, R38, UR5, R11 ;  /* 0x0000000526207c24 */ /* 0x000fc8000f8e020b */
[----:B------:R0:W2:Y:S01]  /*2700*/  @!P6 LDG.E.EL R19, [R12.64] ;  /* 0x000000060c13e981 */ /* 0x0000a2000c2e1900 */
[----:B------:R-:W-:Y:S01]  /*2710*/  SEL R38, R30, R21, !P3 ;  /* 0x000000151e267207 */ /* 0x000fe20005800000 */
[----:B------:R-:W-:Y:S01]  /*2720*/  IMAD R16, R22, UR4, R16 ;  /* 0x0000000416107c24 */ /* 0x000fe2000f8e0210 */
[----:B------:R-:W-:Y:S01]  /*2730*/  PRMT R11, RZ, 0x7610, R11 ;  /* 0x00007610ff0b7816 */ /* 0x000fe2000000000b */
[----:B------:R-:W-:Y:S02]  /*2740*/  IMAD.MOV.U32 R5, RZ, RZ, RZ ;  /* 0x000000ffff057224 */ /* 0x000fe400078e00ff */
[----:B0-----:R-:W-:Y:S01]  /*2750*/  IMAD.WIDE R12, R33, R0, c[0x0][0x170] ;  /* 0x00005c00210c7625 */ /* 0x001fe200078e0200 */
[----:B------:R-:W-:-:S03]  /*2760*/  SEL R33, R39, R28, !P4 ;  /* 0x0000001c27217207 */ /* 0x000fc60006000000 */
[----:B------:R-:W-:Y:S01]  /*2770*/  IMAD.HI R21, R38, 0x66666667, RZ ;  /* 0x6666666726157827 */ /* 0x000fe200078e02ff */
[----:B------:R0:W2:Y:S03]  /*2780*/  @!P6 LDG.E.EL R5, [R12.64] ;  /* 0x000000060c05e981 */ /* 0x0000a6000c2e1900 */
[----:B------:R-:W-:Y:S02]  /*2790*/  IMAD.IADD R40, R40, 0x1, R33 ;  /* 0x0000000128287824 */ /* 0x000fe400078e0221 */
[----:B------:R-:W-:-:S04]  /*27a0*/  IMAD.WIDE R32, R32, R3, c[0x0][0x160] ;  /* 0x0000580020207625 */ /* 0x000fc800078e0203 */
[----:B------:R-:W-:Y:S01]  /*27b0*/  IMAD.HI R28, R9, 0x2e8ba2e9, RZ ;  /* 0x2e8ba2e9091c7827 */ /* 0x000fe200078e02ff */
[----:B------:R1:W2:Y:S03]  /*27c0*/  @!P6 LDG.E.EL.U16 R11, [R32.64] ;  /* 0x00000006200be981 */ /* 0x0002a6000c2e1500 */
[--C-:B------:R-:W-:Y:S01]  /*27d0*/  IMAD R40, R40, UR5, R16.reuse ;  /* 0x0000000528287c24 */ /* 0x100fe2000f8e0210 */
[----:B------:R-:W-:Y:S02]  /*27e0*/  PRMT R16, RZ, 0x7610, R16 ;  /* 0x00007610ff107816 */ /* 0x000fe40000000010 */
[----:B------:R-:W-:Y:S01]  /*27f0*/  SHF.R.U32.HI R36, RZ, 0x1f, R28 ;  /* 0x0000001fff247819 */ /* 0x000fe2000001161c */
[----:B0-----:R-:W-:Y:S01]  /*2800*/  IMAD.WIDE R12, R40, R3, c[0x0][0x160] ;  /* 0x00005800280c7625 */ /* 0x001fe200078e0203 */
[----:B-1----:R-:W-:Y:S02]  /*2810*/  SHF.R.U32.HI R32, RZ, 0x1f, R21 ;  /* 0x0000001fff207819 */ /* 0x002fe40000011615 */
[----:B------:R-:W-:-:S02]  /*2820*/  LEA.HI.SX32 R28, R28, R36, 0x1e ;  /* 0x000000241c1c7211 */ /* 0x000fc400078ff2ff */
[----:B------:R0:W2:Y:S01]  /*2830*/  @!P6 LDG.E.EL.U16 R16, [R12.64] ;  /* 0x000000060c10e981 */ /* 0x0000a2000c2e1500 */
[----:B------:R-:W-:Y:S01]  /*2840*/  LEA.HI.SX32 R40, R21, R32, 0x1e ;  /* 0x0000002015287211 */ /* 0x000fe200078ff2ff */
[----:B------:R-:W-:-:S04]  /*2850*/  IMAD.HI R36, R14, 0x2e8ba2e9, RZ ;  /* 0x2e8ba2e90e247827 */ /* 0x000fc800078e02ff */
[----:B------:R-:W-:-:S04]  /*2860*/  IMAD.WIDE R32, R40, R0, c[0x0][0x168] ;  /* 0x00005a0028207625 */ /* 0x000fc800078e0200 */
[----:B0-----:R-:W-:Y:S01]  /*2870*/  IMAD.WIDE R12, R40, R0, c[0x0][0x170] ;  /* 0x00005c00280c7625 */ /* 0x001fe200078e0200 */
[----:B------:R-:W-:-:S03]  /*2880*/  SEL R40, R30, R37, !P3 ;  /* 0x000000251e287207 */ /* 0x000fc60005800000 */
[----:B------:R-:W-:Y:S01]  /*2890*/  IMAD R28, R28, -0x16, R9 ;  /* 0xffffffea1c1c7824 */ /* 0x000fe200078e0209 */
[----:B------:R-:W-:Y:S01]  /*28a0*/  SHF.R.U32.HI R9, RZ, 0x1f, R36 ;  /* 0x0000001fff097819 */ /* 0x000fe20000011624 */
[----:B------:R-:W-:Y:S02]  /*28b0*/  IMAD.MOV.U32 R21, RZ, RZ, RZ ;  /* 0x000000ffff157224 */ /* 0x000fe400078e00ff */
[----:B------:R-:W-:Y:S01]  /*28c0*/  IMAD.HI R37, R40, 0x66666667, RZ ;  /* 0x6666666728257827 */ /* 0x000fe200078e02ff */
[----:B------:R-:W-:-:S03]  /*28d0*/  LEA.HI.SX32 R36, R36, R9, 0x1e ;  /* 0x0000000924247211 */ /* 0x000fc600078ff2ff */
[----:B------:R-:W-:Y:S01]  /*28e0*/  IMAD.MOV.U32 R9, RZ, RZ, RZ ;  /* 0x000000ffff097224 */ /* 0x000fe200078e00ff */
[----:B------:R0:W2:Y:S05]  /*28f0*/  @!P6 LDG.E.EL R21, [R12.64] ;  /* 0x000000060c15e981 */ /* 0x0000aa000c2e1900 */
[----:B------:R1:W2:Y:S01]  /*2900*/  @!P6 LDG.E.EL R9, [R32.64] ;  /* 0x000000062009e981 */ /* 0x0002a2000c2e1900 */
[----:B0-----:R-:W-:Y:S02]  /*2910*/  SHF.R.U32.HI R12, RZ, 0x1f, R37 ;  /* 0x0000001fff0c7819 */ /* 0x001fe40000011625 */
[----:B------:R-:W-:Y:S02]  /*2920*/  SEL R13, R39, R20, !P4 ;  /* 0x00000014270d7207 */ /* 0x000fe40006000000 */
[----:B-1----:R-:W-:Y:S01]  /*2930*/  LEA.HI.SX32 R33, R37, R12, 0x1e ;  /* 0x0000000c25217211 */ /* 0x002fe200078ff2ff */
[----:B------:R-:W-:Y:S01]  /*2940*/  IMAD R12, R36, -0x16, R14 ;  /* 0xffffffea240c7824 */ /* 0x000fe200078e020e */
[----:B------:R-:W-:Y:S01]  /*2950*/  SEL R37, R39, R18, !P4 ;  /* 0x0000001227257207 */ /* 0x000fe20006000000 */
[----:B------:R-:W-:Y:S01]  /*2960*/  IMAD R29, R38, UR4, R29 ;  /* 0x00000004261d7c24 */ /* 0x000fe2000f8e021d */
[----:B------:R-:W-:Y:S01]  /*2970*/  SEL R45, R30, R45, !P3 ;  /* 0x0000002d1e2d7207 */ /* 0x000fe20005800000 */
[----:B------:R-:W-:-:S02]  /*2980*/  IMAD.IADD R12, R12, 0x1, R13 ;  /* 0x000000010c0c7824 */ /* 0x000fc400078e020d */
[----:B------:R-:W-:Y:S02]  /*2990*/  IMAD.IADD R28, R28, 0x1, R37 ;  /* 0x000000011c1c7824 */ /* 0x000fe400078e0225 */
[----:B------:R-:W-:Y:S02]  /*29a0*/  IMAD R17, R40, UR4, R17 ;  /* 0x0000000428117c24 */ /* 0x000fe4000f8e0211 */
[----:B------:R-:W-:Y:S02]  /*29b0*/  IMAD.MOV.U32 R14, RZ, RZ, RZ ;  /* 0x000000ffff0e7224 */ /* 0x000fe400078e00ff */
[----:B------:R-:W-:-:S04]  /*29c0*/  IMAD.WIDE R36, R33, R0, c[0x0][0x168] ;  /* 0x00005a0021247625 */ /* 0x000fc800078e0200 */
[----:B------:R-:W-:Y:S01]  /*29d0*/  IMAD.MOV.U32 R18, RZ, RZ, RZ ;  /* 0x000000ffff127224 */ /* 0x000fe200078e00ff */
[----:B------:R-:W-:Y:S01]  /*29e0*/  PRMT R13, RZ, 0x7610, R13 ;  /* 0x00007610ff0d7816 */ /* 0x000fe2000000000d */
[----:B------:R-:W-:Y:S01]  /*29f0*/  IMAD.WIDE R32, R33, R0, c[0x0][0x170] ;  /* 0x00005c0021207625 */ /* 0x000fe200078e0200 */
[----:B------:R0:W2:Y:S03]  /*2a00*/  @!P6 LDG.E.EL R14, [R36.64] ;  /* 0x00000006240ee981 */ /* 0x0000a6000c2e1900 */
[----:B------:R-:W-:Y:S01]  /*2a10*/  IMAD R28, R28, UR5, R29 ;  /* 0x000000051c1c7c24 */ /* 0x000fe2000f8e021d */
[----:B------:R1:W2:Y:S01]  /*2a20*/  @!P6 LDG.E.EL R18, [R32.64] ;  /* 0x000000062012e981 */ /* 0x0002a2000c2e1900 */
[----:B------:R-:W-:Y:S02]  /*2a30*/  IMAD R12, R12, UR5, R17 ;  /* 0x000000050c0c7c24 */ /* 0x000fe4000f8e0211 */
[----:B------:R-:W-:-:S04]  /*2a40*/  IMAD.HI R17, R45, 0x66666667, RZ ;  /* 0x666666672d117827 */ /* 0x000fc800078e02ff */
[-C--:B------:R-:W-:Y:S01]  /*2a50*/  IMAD.WIDE R28, R28, R3.reuse, c[0x0][0x160] ;  /* 0x000058001c1c7625 */ /* 0x080fe200078e0203 */
[----:B------:R-:W-:Y:S02]  /*2a60*/  PRMT R20, RZ, 0x7610, R20 ;  /* 0x00007610ff147816 */ /* 0x000fe40000000014 */
[----:B-1----:R-:W-:Y:S01]  /*2a70*/  SHF.R.U32.HI R32, RZ, 0x1f, R17 ;  /* 0x0000001fff207819 */ /* 0x002fe20000011611 */
[----:B0-----:R-:W-:Y:S01]  /*2a80*/  IMAD.WIDE R36, R12, R3, c[0x0][0x160] ;  /* 0x000058000c247625 */ /* 0x001fe200078e0203 */
[----:B------:R0:W2:Y:S03]  /*2a90*/  @!P6 LDG.E.EL.U16 R13, [R28.64] ;  /* 0x000000061c0de981 */ /* 0x0000a6000c2e1500 */
[----:B------:R-:W-:Y:S01]  /*2aa0*/  IMAD.HI R12, R7, 0x2e8ba2e9, RZ ;  /* 0x2e8ba2e9070c7827 */ /* 0x000fe200078e02ff */
[----:B------:R1:W2:Y:S01]  /*2ab0*/  @!P6 LDG.E.EL.U16 R20, [R36.64] ;  /* 0x000000062414e981 */ /* 0x0002a2000c2e1500 */
[----:B0-----:R-:W-:-:S03]  /*2ac0*/  LEA.HI.SX32 R29, R17, R32, 0x1e ;  /* 0x00000020111d7211 */ /* 0x001fc600078ff2ff */
[----:B------:R-:W-:Y:S02]  /*2ad0*/  SHF.R.U32.HI R17, RZ, 0x1f, R12 ;  /* 0x0000001fff117819 */ /* 0x000fe4000001160c */
[----:B------:R-:W-:Y:S02]  /*2ae0*/  SEL R25, R30, R25, !P3 ;  /* 0x000000191e197207 */ /* 0x000fe40005800000 */
[----:B-1----:R-:W-:Y:S01]  /*2af0*/  LEA.HI.SX32 R36, R12, R17, 0x1e ;  /* 0x000000110c247211 */ /* 0x002fe200078ff2ff */
[----:B------:R-:W-:-:S04]  /*2b00*/  IMAD.WIDE R32, R29, R0, c[0x0][0x168] ;  /* 0x00005a001d207625 */ /* 0x000fc800078e0200 */
[----:B------:R-:W-:Y:S01]  /*2b10*/  IMAD R7, R36, -0x16, R7 ;  /* 0xffffffea24077824 */ /* 0x000fe200078e0207 */
[----:B------:R-:W-:Y:S01]  /*2b20*/  SEL R36, R39, R27, !P4 ;  /* 0x0000001b27247207 */ /* 0x000fe20006000000 */
[----:B------:R-:W-:-:S04]  /*2b30*/  IMAD.HI R27, R25, 0x66666667, RZ ;  /* 0x66666667191b7827 */ /* 0x000fc800078e02ff */
[----:B------:R-:W-:Y:S02]  /*2b40*/  IMAD.MOV.U32 R17, RZ, RZ, RZ ;  /* 0x000000ffff117224 */ /* 0x000fe400078e00ff */
[----:B------:R-:W-:Y:S01]  /*2b50*/  IMAD.WIDE R28, R29, R0, c[0x0][0x170] ;  /* 0x00005c001d1c7625 */ /* 0x000fe200078e0200 */
[----:B------:R-:W-:-:S03]  /*2b60*/  SHF.R.U32.HI R37, RZ, 0x1f, R27 ;  /* 0x0000001fff257819 */ /* 0x000fc6000001161b */
[----:B------:R-:W-:Y:S01]  /*2b70*/  IMAD.MOV.U32 R12, RZ, RZ, RZ ;  /* 0x000000ffff0c7224 */ /* 0x000fe200078e00ff */
[----:B------:R0:W2:Y:S05]  /*2b80*/  @!P6 LDG.E.EL R17, [R28.64] ;  /* 0x000000061c11e981 */ /* 0x0000aa000c2e1900 */
[----:B------:R1:W2:Y:S01]  /*2b90*/  @!P6 LDG.E.EL R12, [R32.64] ;  /* 0x00000006200ce981 */ /* 0x0002a2000c2e1900 */
[----:B0-----:R-:W-:Y:S01]  /*2ba0*/  LEA.HI.SX32 R29, R27, R37, 0x1e ;  /* 0x000000251b1d7211 */ /* 0x001fe200078ff2ff */
[----:B------:R-:W-:-:S04]  /*2bb0*/  IMAD.MOV.U32 R27, RZ, RZ, RZ ;  /* 0x000000ffff1b7224 */ /* 0x000fc800078e00ff */
[----:B-1----:R-:W-:-:S04]  /*2bc0*/  IMAD.WIDE R32, R29, R0, c[0x0][0x168] ;  /* 0x00005a001d207625 */ /* 0x002fc800078e0200 */
[----:B------:R-:W-:-:S04]  /*2bd0*/  IMAD.WIDE R28, R29, R0, c[0x0][0x170] ;  /* 0x00005c001d1c7625 */ /* 0x000fc800078e0200 */
[----:B------:R-:W-:Y:S01]  /*2be0*/  IMAD.IADD R7, R7, 0x1, R36 ;  /* 0x0000000107077824 */ /* 0x000fe200078e0224 */
[----:B------:R0:W3:Y:S01]  /*2bf0*/  @!P6 LDG.E.EL R27, [R28.64] ;  /* 0x000000061c1be981 */ /* 0x0000e2000c2e1900 */
[----:B------:R-:W-:Y:S01]  /*2c00*/  IMAD R8, R45, UR4, R8 ;  /* 0x000000042d087c24 */ /* 0x000fe2000f8e0208 */
[----:B------:R-:W-:-:S03]  /*2c10*/  SEL R24, R30, R24, !P3 ;  /* 0x000000181e187207 */ /* 0x000fc60005800000 */
[--C-:B------:R-:W-:Y:S02]  /*2c20*/  IMAD R36, R7, UR5, R8.reuse ;  /* 0x0000000507247c24 */ /* 0x100fe4000f8e0208 */
[----:B0-----:R-:W-:Y:S01]  /*2c30*/  IMAD.HI R28, R43, 0x2e8ba2e9, RZ ;  /* 0x2e8ba2e92b1c7827 */ /* 0x001fe200078e02ff */
[----:B------:R-:W-:-:S04]  /*2c40*/  PRMT R8, RZ, 0x7610, R8 ;  /* 0x00007610ff087816 */ /* 0x000fc80000000008 */
[----:B------:R-:W-:Y:S01]  /*2c50*/  SHF.R.U32.HI R30, RZ, 0x1f, R28 ;  /* 0x0000001fff1e7819 */ /* 0x000fe2000001161c */
[----:B------:R-:W-:-:S03]  /*2c60*/  IMAD.WIDE R36, R36, R3, c[0x0][0x160] ;  /* 0x0000580024247625 */ /* 0x000fc600078e0203 */
[----:B------:R-:W-:Y:S02]  /*2c70*/  LEA.HI.SX32 R30, R28, R30, 0x1e ;  /* 0x0000001e1c1e7211 */ /* 0x000fe400078ff2ff */
[----:B------:R0:W3:Y:S03]  /*2c80*/  @!P6 LDG.E.EL.U16 R8, [R36.64] ;  /* 0x000000062408e981 */ /* 0x0000e6000c2e1500 */
[----:B------:R-:W-:Y:S02]  /*2c90*/  IMAD R43, R30, -0x16, R43 ;  /* 0xffffffea1e2b7824 */ /* 0x000fe400078e022b */
[----:B------:R-:W-:Y:S01]  /*2ca0*/  IMAD.HI R30, R24, 0x66666667, RZ ;  /* 0x66666667181e7827 */ /* 0x000fe200078e02ff */
[----:B------:R-:W-:-:S03]  /*2cb0*/  LOP3.LUT R28, R44, UR4, RZ, 0x3c, !PT ;  /* 0x000000042c1c7c12 */ /* 0x000fc6000f8e3cff */
[----:B0-----:R-:W-:Y:S01]  /*2cc0*/  IMAD.HI R36, R42, 0x2e8ba2e9, RZ ;  /* 0x2e8ba2e92a247827 */ /* 0x001fe200078e02ff */
[----:B------:R-:W-:Y:S02]  /*2cd0*/  SHF.R.U32.HI R29, RZ, 0x1f, R30 ;  /* 0x0000001fff1d7819 */ /* 0x000fe4000001161e */
[----:B------:R-:W-:Y:S02]  /*2ce0*/  ISETP.GE.AND P3, PT, R28, RZ, PT ;  /* 0x000000ff1c00720c */ /* 0x000fe40003f66270 */
[----:B------:R-:W-:Y:S01]  /*2cf0*/  SHF.R.U32.HI R37, RZ, 0x1f, R36 ;  /* 0x0000001fff257819 */ /* 0x000fe20000011624 */
[----:B------:R-:W-:Y:S01]  /*2d00*/  IMAD.MOV.U32 R7, RZ, RZ, RZ ;  /* 0x000000ffff077224 */ /* 0x000fe200078e00ff */
[----:B------:R-:W-:Y:S02]  /*2d10*/  LOP3.LUT R28, R41, UR4, RZ, 0x3c, !PT ;  /* 0x00000004291c7c12 */ /* 0x000fe4000f8e3cff */
[----:B------:R-:W-:Y:S02]  /*2d20*/  LEA.HI.SX32 R37, R36, R37, 0x1e ;  /* 0x0000002524257211 */ /* 0x000fe400078ff2ff */
[----:B------:R-:W-:Y:S01]  /*2d30*/  LEA.HI.SX32 R29, R30, R29, 0x1e ;  /* 0x0000001d1e1d7211 */ /* 0x000fe200078ff2ff */
[----:B------:R0:W3:Y:S01]  /*2d40*/  @!P6 LDG.E.EL R7, [R32.64] ;  /* 0x000000062007e981 */ /* 0x0000e2000c2e1900 */
[----:B------:R-:W-:Y:S01]  /*2d50*/  @!P0 IADD3 R31, R31, 0x1, RZ ;  /* 0x000000011f1f8810 */ /* 0x000fe20007ffe0ff */
[----:B------:R-:W-:Y:S01]  /*2d60*/  IMAD R42, R37, -0x16, R42 ;  /* 0xffffffea252a7824 */ /* 0x000fe200078e022a */
[----:B------:R-:W-:Y:S01]  /*2d70*/  ISETP.GE.AND P0, PT, R28, RZ, PT ;  /* 0x000000ff1c00720c */ /* 0x000fe20003f06270 */
[----:B------:R-:W-:Y:S01]  /*2d80*/  IMAD.MOV.U32 R28, RZ, RZ, RZ ;  /* 0x000000ffff1c7224 */ /* 0x000fe200078e00ff */
[----:B------:R-:W-:Y:S01]  /*2d90*/  @P1 IADD3 R31, R31, 0x1, RZ ;  /* 0x000000011f1f1810 */ /* 0x000fe20007ffe0ff */
[----:B------:R-:W-:-:S04]  /*2da0*/  IMAD.WIDE R36, R29, R0, c[0x0][0x168] ;  /* 0x00005a001d247625 */ /* 0x000fc800078e0200 */
[----:B0-----:R-:W-:Y:S01]  /*2db0*/  IMAD.WIDE R32, R29, R0, c[0x0][0x170] ;  /* 0x00005c001d207625 */ /* 0x001fe200078e0200 */
[----:B------:R0:W3:Y:S03]  /*2dc0*/  @!P6 LDG.E.EL R28, [R36.64] ;  /* 0x00000006241ce981 */ /* 0x0000e6000c2e1900 */
[----:B------:R-:W-:Y:S01]  /*2dd0*/  IMAD.MOV.U32 R0, RZ, RZ, RZ ;  /* 0x000000ffff007224 */ /* 0x000fe200078e00ff */
[----:B------:R-:W-:Y:S01]  /*2de0*/  PRMT R29, RZ, 0x7610, R29 ;  /* 0x00007610ff1d7816 */ /* 0x000fe2000000001d */
[----:B------:R-:W-:Y:S01]  /*2df0*/  @!P3 IMAD.MOV R31, RZ, RZ, -R31 ;  /* 0x000000ffff1fb224 */ /* 0x000fe200078e0a1f */
[----:B------:R-:W-:-:S03]  /*2e00*/  PRMT R30, RZ, 0x7610, R30 ;  /* 0x00007610ff1e7816 */ /* 0x000fc6000000001e */
[----:B------:R1:W3:Y:S01]  /*2e10*/  @!P6 LDG.E.EL R0, [R32.64] ;  /* 0x000000062000e981 */ /* 0x0002e2000c2e1900 */
[----:B0-----:R-:W-:Y:S01]  /*2e20*/  IMAD.WIDE R36, R35, R3, c[0x0][0x178] ;  /* 0x00005e0023247625 */ /* 0x001fe200078e0203 */
[----:B------:R-:W-:-:S04]  /*2e30*/  @!P2 IADD3 R23, R23, 0x1, RZ ;  /* 0x000000011717a810 */ /* 0x000fc80007ffe0ff */
[----:B------:R0:W3:Y:S01]  /*2e40*/  @!P6 LDG.E.EL.U16 R29, [R36.64] ;  /* 0x00000006241de981 */ /* 0x0000e2000c2e1500 */
[----:B-1----:R-:W-:Y:S01]  /*2e50*/  IMAD.WIDE R32, R35, R3, c[0x0][0x180] ;  /* 0x0000600023207625 */ /* 0x002fe200078e0203 */
[----:B------:R-:W-:Y:S02]  /*2e60*/  SEL R35, R39, R31, !P4 ;  /* 0x0000001f27237207 */ /* 0x000fe40006000000 */
[----:B------:R-:W-:Y:S02]  /*2e70*/  PRMT R31, RZ, 0x7610, R31 ;  /* 0x00007610ff1f7816 */ /* 0x000fe4000000001f */
[----:B------:R-:W-:Y:S01]  /*2e80*/  @P5 IADD3 R23, R23, 0x1, RZ ;  /* 0x0000000117175810 */ /* 0x000fe20007ffe0ff */
[CC--:B0-----:R-:W-:Y:S01]  /*2e90*/  IMAD.WIDE R36, R34.reuse, R3.reuse, c[0x0][0x178] ;  /* 0x00005e0022247625 */ /* 0x0c1fe200078e0203 */
[----:B------:R0:W3:Y:S04]  /*2ea0*/  @!P6 LDG.E.EL.U16 R30, [R32.64] ;  /* 0x00000006201ee981 */ /* 0x0000e8000c2e1500 */
[----:B------:R1:W3:Y:S01]  /*2eb0*/  @!P6 LDG.E.EL.U16 R31, [R36.64] ;  /* 0x00000006241fe981 */ /* 0x0002e2000c2e1500 */
[----:B------:R-:W-:Y:S01]  /*2ec0*/  @!P0 IMAD.MOV R23, RZ, RZ, -R23 ;  /* 0x000000ffff178224 */ /* 0x000fe200078e0a17 */
[----:B0-----:R-:W-:Y:S01]  /*2ed0*/  PRMT R32, RZ, 0x7610, R32 ;  /* 0x00007610ff207816 */ /* 0x001fe20000000020 */
[----:B-1----:R-:W-:-:S03]  /*2ee0*/  IMAD.WIDE R36, R34, R3, c[0x0][0x180] ;  /* 0x0000600022247625 */ /* 0x002fc600078e0203 */
[----:B------:R-:W-:Y:S02]  /*2ef0*/  SEL R39, R39, R23, !P4 ;  /* 0x0000001727277207 */ /* 0x000fe40006000000 */
[----:B------:R-:W-:Y:S01]  /*2f00*/  PRMT R34, RZ, 0x7610, R34 ;  /* 0x00007610ff227816 */ /* 0x000fe20000000022 */
[----:B------:R0:W3:Y:S01]  /*2f10*/  @!P6 LDG.E.EL.U16 R32, [R36.64] ;  /* 0x000000062420e981 */ /* 0x0000e2000c2e1500 */
[----:B------:R-:W-:Y:S01]  /*2f20*/  PRMT R33, RZ, 0x7610, R33 ;  /* 0x00007610ff217816 */ /* 0x000fe20000000021 */
[--C-:B------:R-:W-:Y:S01]  /*2f30*/  IMAD.IADD R43, R43, 0x1, R35.reuse ;  /* 0x000000012b2b7824 */ /* 0x100fe200078e0223 */
[----:B------:R-:W-:Y:S01]  /*2f40*/  PRMT R35, RZ, 0x7610, R35 ;  /* 0x00007610ff237816 */ /* 0x000fe20000000023 */
[----:B0-----:R-:W-:-:S04]  /*2f50*/  IMAD.WIDE R36, R22, R3, c[0x0][0x178] ;  /* 0x00005e0016247625 */ /* 0x001fc800078e0203 */
[-C--:B------:R-:W-:Y:S01]  /*2f60*/  IMAD.WIDE R22, R22, R3.reuse, c[0x0][0x180] ;  /* 0x0000600016167625 */ /* 0x080fe200078e0203 */
[----:B------:R0:W3:Y:S04]  /*2f70*/  @!P6 LDG.E.EL.U16 R33, [R36.64] ;  /* 0x000000062421e981 */ /* 0x0000e8000c2e1500 */
[----:B------:R1:W3:Y:S02]  /*2f80*/  @!P6 LDG.E.EL.U16 R34, [R22.64] ;  /* 0x000000061622e981 */ /* 0x0002e4000c2e1500 */
[----:B-1----:R-:W-:Y:S01]  /*2f90*/  IMAD.WIDE R22, R38, R3, c[0x0][0x178] ;  /* 0x00005e0026167625 */ /* 0x002fe200078e0203 */
[----:B0-----:R-:W-:-:S04]  /*2fa0*/  PRMT R36, RZ, 0x7610, R36 ;  /* 0x00007610ff247816 */ /* 0x001fc80000000024 */
[----:B------:R0:W3:Y:S01]  /*2fb0*/  @!P6 LDG.E.EL.U16 R35, [R22.64] ;  /* 0x000000061623e981 */ /* 0x0000e2000c2e1500 */
[----:B------:R-:W-:Y:S01]  /*2fc0*/  PRMT R37, RZ, 0x7610, R37 ;  /* 0x00007610ff257816 */ /* 0x000fe20000000025 */
[----:B0-----:R-:W-:-:S05]  /*2fd0*/  IMAD.WIDE R22, R38, R3, c[0x0][0x180] ;  /* 0x0000600026167625 */ /* 0x001fca00078e0203 */
[----:B------:R0:W3:Y:S01]  /*2fe0*/  @!P6 LDG.E.EL.U16 R36, [R22.64] ;  /* 0x000000061624e981 */ /* 0x0000e2000c2e1500 */
[----:B------:R-:W-:Y:S01]  /*2ff0*/  PRMT R38, RZ, 0x7610, R38 ;  /* 0x00007610ff267816 */ /* 0x000fe20000000026 */
[----:B0-----:R-:W-:-:S05]  /*3000*/  IMAD.WIDE R22, R40, R3, c[0x0][0x178] ;  /* 0x00005e0028167625 */ /* 0x001fca00078e0203 */
[----:B------:R0:W3:Y:S01]  /*3010*/  @!P6 LDG.E.EL.U16 R37, [R22.64] ;  /* 0x000000061625e981 */ /* 0x0000e2000c2e1500 */
[--C-:B------:R-:W-:Y:S01]  /*3020*/  IMAD.IADD R42, R42, 0x1, R39.reuse ;  /* 0x000000012a2a7824 */ /* 0x100fe200078e0227 */
[----:B------:R-:W-:Y:S01]  /*3030*/  PRMT R39, RZ, 0x7610, R39 ;  /* 0x00007610ff277816 */ /* 0x000fe20000000027 */
[----:B0-----:R-:W-:-:S05]  /*3040*/  IMAD.WIDE R22, R40, R3, c[0x0][0x180] ;  /* 0x0000600028167625 */ /* 0x001fca00078e0203 */
[----:B------:R0:W3:Y:S01]  /*3050*/  @!P6 LDG.E.EL.U16 R38, [R22.64] ;  /* 0x000000061626e981 */ /* 0x0000e2000c2e1500 */
[----:B------:R-:W-:Y:S01]  /*3060*/  IMAD R44, R25, UR4, R44 ;  /* 0x00000004192c7c24 */ /* 0x000fe2000f8e022c */
[----:B------:R-:W-:Y:S01]  /*3070*/  PRMT R40, RZ, 0x7610, R40 ;  /* 0x00007610ff287816 */ /* 0x000fe20000000028 */
[----:B------:R-:W-:Y:S02]  /*3080*/  IMAD R41, R24, UR4, R41 ;  /* 0x0000000418297c24 */ /* 0x000fe4000f8e0229 */
[----:B0-----:R-:W-:-:S05]  /*3090*/  IMAD.WIDE R22, R45, R3, c[0x0][0x178] ;  /* 0x00005e002d167625 */ /* 0x001fca00078e0203 */
[----:B------:R0:W3:Y:S01]  /*30a0*/  @!P6 LDG.E.EL.U16 R39, [R22.64] ;  /* 0x000000061627e981 */ /* 0x0000e2000c2e1500 */
[----:B------:R-:W-:Y:S02]  /*30b0*/  IMAD R44, R43, UR5, R44 ;  /* 0x000000052b2c7c24 */ /* 0x000fe4000f8e022c */
[----:B------:R-:W-:Y:S01]  /*30c0*/  IMAD R43, R42, UR5, R41 ;  /* 0x000000052a2b7c24 */ /* 0x000fe2000f8e0229 */
[----:B------:R-:W-:Y:S01]  /*30d0*/  PRMT R42, RZ, 0x7610, R42 ;  /* 0x00007610ff2a7816 */ /* 0x000fe2000000002a */
[----:B0-----:R-:W-:-:S05]  /*30e0*/  IMAD.WIDE R22, R45, R3, c[0x0][0x180] ;  /* 0x000060002d167625 */ /* 0x001fca00078e0203 */
[----:B------:R0:W3:Y:S01]  /*30f0*/  @!P6 LDG.E.EL.U16 R40, [R22.64] ;  /* 0x000000061628e981 */ /* 0x0000e2000c2e1500 */
[----:B------:R-:W-:Y:S01]  /*3100*/  PRMT R41, RZ, 0x7610, R41 ;  /* 0x00007610ff297816 */ /* 0x000fe20000000029 */
[----:B------:R-:W-:-:S05]  /*3110*/  IMAD.WIDE R44, R44, R3, c[0x0][0x160] ;  /* 0x000058002c2c7625 */ /* 0x000fca00078e0203 */
[----:B------:R1:W3:Y:S01]  /*3120*/  @!P6 LDG.E.EL.U16 R41, [R44.64] ;  /* 0x000000062c29e981 */ /* 0x0002e2000c2e1500 */
[----:B0-----:R-:W-:Y:S01]  /*3130*/  IMAD.WIDE R22, R43, R3, c[0x0][0x160] ;  /* 0x000058002b167625 */ /* 0x001fe200078e0203 */
[----:B------:R-:W-:-:S04]  /*3140*/  PRMT R43, RZ, 0x7610, R43 ;  /* 0x00007610ff2b7816 */ /* 0x000fc8000000002b */
[----:B------:R0:W3:Y:S01]  /*3150*/  @!P6 LDG.E.EL.U16 R42, [R22.64] ;  /* 0x00000006162ae981 */ /* 0x0000e2000c2e1500 */
[----:B-1----:R-:W-:Y:S01]  /*3160*/  PRMT R44, RZ, 0x7610, R44 ;  /* 0x00007610ff2c7816 */ /* 0x002fe2000000002c */
[----:B0-----:R-:W-:-:S05]  /*3170*/  IMAD.WIDE R22, R25, R3, c[0x0][0x178] ;  /* 0x00005e0019167625 */ /* 0x001fca00078e0203 */
[----:B------:R0:W3:Y:S01]  /*3180*/  @!P6 LDG.E.EL.U16 R43, [R22.64] ;  /* 0x00000006162be981 */ /* 0x0000e2000c2e1500 */
[----:B------:R-:W-:Y:S01]  /*3190*/  PRMT R45, RZ, 0x7610, R45 ;  /* 0x00007610ff2d7816 */ /* 0x000fe2000000002d */
[----:B0-----:R-:W-:-:S05]  /*31a0*/  IMAD.WIDE R22, R25, R3, c[0x0][0x180] ;  /* 0x0000600019167625 */ /* 0x001fca00078e0203 */
[----:B------:R0:W3:Y:S02]  /*31b0*/  @!P6 LDG.E.EL.U16 R44, [R22.64] ;  /* 0x00000006162ce981 */ /* 0x0000e4000c2e1500 */
[----:B0-----:R-:W-:-:S05]  /*31c0*/  IMAD.WIDE R22, R24, R3, c[0x0][0x178] ;  /* 0x00005e0018167625 */ /* 0x001fca00078e0203 */
[----:B------:R0:W3:Y:S01]  /*31d0*/  @!P6 LDG.E.EL.U16 R45, [R22.64] ;  /* 0x00000006162de981 */ /* 0x0000e2000c2e1500 */
[----:B------:R-:W-:Y:S01]  /*31e0*/  IMAD.WIDE R24, R24, R3, c[0x0][0x180] ;  /* 0x0000600018187625 */ /* 0x000fe200078e0203 */
[----:B0-----:R-:W-:-:S06]  /*31f0*/  PRMT R22, RZ, 0x7610, R22 ;  /* 0x00007610ff167816 */ /* 0x001fcc0000000016 */
[----:B------:R0:W3:Y:S01]  /*3200*/  @!P6 LDG.E.EL.U16 R22, [R24.64] ;  /* 0x000000061816e981 */ /* 0x0000e2000c2e1500 */
[----:B------:R-:W-:Y:S01]  /*3210*/  UIMAD UR4, UR4, 0xdc, URZ ;  /* 0x000000dc040478a4 */ /* 0x000fe2000f8e023f */
[----:B----4-:R-:W-:-:S05]  /*3220*/  HADD2.F32 R2, -RZ, R2.H0_H0 ;  /* 0x20000002ff027230 */ /* 0x010fca0000004100 */
[----:B--2---:R-:W-:Y:S01]  /*3230*/  FADD R6, R2, -R6 ;  /* 0x8000000602067221 */ /* 0x004fe20000000000 */
[----:B------:R-:W-:-:S04]  /*3240*/  I2FP.F32.S32 R2, UR4 ;  /* 0x0000000400027c45 */ /* 0x000fc80008201400 */
[----:B------:R-:W-:-:S04]  /*3250*/  FSETP.GEU.AND P0, PT, R2, RZ, PT ;  /* 0x000000ff0200720b */ /* 0x000fc80003f0e000 */
[----:B------:R-:W-:-:S04]  /*3260*/  FSEL R2, R2, RZ, P0 ;  /* 0x000000ff02027208 */ /* 0x000fc80000000000 */
[C---:B------:R-:W-:Y:S02]  /*3270*/  FSETP.GT.AND P0, PT, |R2|.reuse, 8.50705917302346158658e+37, PT ;  /* 0x7e8000000200780b */ /* 0x040fe40003f04200 */
[----:B------:R-:W-:-:S11]  /*3280*/  FSETP.GEU.AND P1, PT, |R2|, 1.175494350822287508e-38, PT ;  /* 0x008000000200780b */ /* 0x000fd60003f2e200 */
[----:B------:R-:W-:-:S04]  /*3290*/  @P0 FMUL R2, R2, 0.25 ;  /* 0x3e80000002020820 */ /* 0x000fc80000400000 */
[----:B------:R-:W-:-:S06]  /*32a0*/  @!P1 FMUL R2, R2, 16777216 ;  /* 0x4b80000002029820 */ /* 0x000fcc0000400000 */
[----:B------:R-:W1:Y:S01]  /*32b0*/  MUFU.RCP R2, R2 ;  /* 0x0000000200027308 */ /* 0x000e620000001000 */
[----:B------:R-:W-:Y:S01]  /*32c0*/  @P0 FMUL R10, R10, 0.25 ;  /* 0x3e8000000a0a0820 */ /* 0x000fe20000400000 */
[----:B0-----:R-:W-:-:S03]  /*32d0*/  HADD2.F32 R24, -RZ, R11.H0_H0 ;  /* 0x2000000bff187230 */ /* 0x001fc60000004100 */
[----:B------:R-:W-:Y:S02]  /*32e0*/  @!P1 FMUL R10, R10, 16777216 ;  /* 0x4b8000000a0a9820 */ /* 0x000fe40000400000 */
[----:B-----5:R-:W-:Y:S01]  /*32f0*/  FADD R15, R24, -R15 ;  /* 0x8000000f180f7221 */ /* 0x020fe20000000000 */
[----:B------:R-:W-:Y:S01]  /*3300*/  @P0 FMUL R21, R21, 0.25 ;  /* 0x3e80000015150820 */ /* 0x000fe20000400000 */
[----:B-1----:R-:W-:-:S03]  /*3310*/  FFMA R24, R2, R10, 9.9999999747524270788e-07 ;  /* 0x358637bd02187423 */ /* 0x002fc6000000000a */
[----:B------:R-:W-:Y:S01]  /*3320*/  @!P1 FMUL R21, R21, 16777216 ;  /* 0x4b80000015159820 */ /* 0x000fe20000400000 */
[----:B---3--:R-:W-:Y:S01]  /*3330*/  @P0 FMUL R26, R26, 0.25 ;  /* 0x3e8000001a1a0820 */ /* 0x008fe20000400000 */
[----:B------:R-:W-:Y:S01]  /*3340*/  @P0 FMUL R5, R5, 0.25 ;  /* 0x3e80000005050820 */ /* 0x000fe20000400000 */
[----:B------:R-:W0:Y:S01]  /*3350*/  MUFU.RSQ R24, R24 ;  /* 0x0000001800187308 */ /* 0x000e220000001400 */
[----:B------:R-:W-:Y:S01]  /*3360*/  @P0 FMUL R18, R18, 0.25 ;  /* 0x3e80000012120820 */ /* 0x000fe20000400000 */
[----:B------:R-:W-:Y:S01]  /*3370*/  FFMA R10, R2, R21, 9.9999999747524270788e-07 ;  /* 0x358637bd020a7423 */ /* 0x000fe20000000015 */
[----:B------:R-:W-:Y:S01]  /*3380*/  @P0 FMUL R17, R17, 0.25 ;  /* 0x3e80000011110820 */ /* 0x000fe20000400000 */
[----:B------:R-:W-:Y:S01]  /*3390*/  @!P1 FMUL R26, R26, 16777216 ;  /* 0x4b8000001a1a9820 */ /* 0x000fe20000400000 */
[----:B------:R-:W-:Y:S01]  /*33a0*/  @!P1 FMUL R5, R5, 16777216 ;  /* 0x4b80000005059820 */ /* 0x000fe20000400000 */
[----:B------:R-:W-:Y:S01]  /*33b0*/  @P0 FMUL R27, R27, 0.25 ;  /* 0x3e8000001b1b0820 */ /* 0x000fe20000400000 */
[----:B------:R-:W-:Y:S01]  /*33c0*/  @!P1 FMUL R18, R18, 16777216 ;  /* 0x4b80000012129820 */ /* 0x000fe20000400000 */
[----:B------:R-:W-:Y:S01]  /*33d0*/  @!P1 FMUL R17, R17, 16777216 ;  /* 0x4b80000011119820 */ /* 0x000fe20000400000 */
[----:B------:R-:W-:Y:S01]  /*33e0*/  @P0 FMUL R0, R0, 0.25 ;  /* 0x3e80000000000820 */ /* 0x000fe20000400000 */
[C---:B------:R-:W-:Y:S01]  /*33f0*/  FFMA R26, R2.reuse, R26, 9.9999999747524270788e-07 ;  /* 0x358637bd021a7423 */ /* 0x040fe2000000001a */
[----:B------:R-:W-:-:S02]  /*3400*/  FFMA R11, R2, R5, 9.9999999747524270788e-07 ;  /* 0x358637bd020b7423 */ /* 0x000fc40000000005 */
[----:B------:R-:W-:Y:S01]  /*3410*/  @!P1 FMUL R0, R0, 16777216 ;  /* 0x4b80000000009820 */ /* 0x000fe20000400000 */
[----:B------:R-:W-:Y:S01]  /*3420*/  @!P1 FMUL R27, R27, 16777216 ;  /* 0x4b8000001b1b9820 */ /* 0x000fe20000400000 */
[----:B------:R-:W1:Y:S01]  /*3430*/  MUFU.RSQ R10, R10 ;  /* 0x0000000a000a7308 */ /* 0x000e620000001400 */
[C---:B------:R-:W-:Y:S01]  /*3440*/  FFMA R5, R2.reuse, R18, 9.9999999747524270788e-07 ;  /* 0x358637bd02057423 */ /* 0x040fe20000000012 */
[----:B------:R-:W-:Y:S01]  /*3450*/  HADD2.F32 R18, -RZ, R16.H0_H0 ;  /* 0x20000010ff127230 */ /* 0x000fe20000004100 */
[C---:B------:R-:W-:Y:S01]  /*3460*/  FFMA R0, R2.reuse, R0, 9.9999999747524270788e-07 ;  /* 0x358637bd02007423 */ /* 0x040fe20000000000 */
[C---:B------:R-:W-:Y:S01]  /*3470*/  FFMA R17, R2.reuse, R17, 9.9999999747524270788e-07 ;  /* 0x358637bd02117423 */ /* 0x040fe20000000011 */
[----:B------:R-:W-:Y:S01]  /*3480*/  FFMA R16, R2, R27, 9.9999999747524270788e-07 ;  /* 0x358637bd02107423 */ /* 0x000fe2000000001b */
[----:B0-----:R-:W-:Y:S02]  /*3490*/  FMUL R15, R24, R15 ;  /* 0x0000000f180f7220 */ /* 0x001fe40000400000 */
[----:B------:R-:W0:Y:S01]  /*34a0*/  MUFU.RSQ R23, R26 ;  /* 0x0000001a00177308 */ /* 0x000e220000001400 */
[----:B------:R-:W-:Y:S01]  /*34b0*/  FADD R24, R18, -R19 ;  /* 0x8000001312187221 */ /* 0x000fe20000000000 */
[----:B------:R-:W-:-:S02]  /*34c0*/  HADD2.F32 R18, -RZ, R13.H0_H0 ;  /* 0x2000000dff127230 */ /* 0x000fc40000004100 */
[----:B------:R-:W-:-:S04]  /*34d0*/  HADD2.F32 R13, -RZ, R8.H0_H0 ;  /* 0x20000008ff0d7230 */ /* 0x000fc80000004100 */
[----:B------:R-:W-:Y:S01]  /*34e0*/  MUFU.RSQ R0, R0 ;  /* 0x0000000000007308 */ /* 0x000fe20000001400 */
[----:B------:R-:W-:Y:S01]  /*34f0*/  FADD R9, R18, -R9 ;  /* 0x8000000912097221 */ /* 0x000fe20000000000 */
[----:B------:R-:W-:-:S06]  /*3500*/  FADD R12, R13, -R12 ;  /* 0x8000000c0d0c7221 */ /* 0x000fcc0000000000 */
[----:B------:R-:W-:Y:S01]  /*3510*/  MUFU.RSQ R5, R5 ;  /* 0x0000000500057308 */ /* 0x000fe20000001400 */
[----:B------:R-:W-:-:S07]  /*3520*/  HADD2.F32 R19, -RZ, R20.H0_H0 ;  /* 0x20000014ff137230 */ /* 0x000fce0000004100 */
[----:B------:R-:W2:Y:S01]  /*3530*/  MUFU.RSQ R17, R17 ;  /* 0x0000001100117308 */ /* 0x000ea20000001400 */
[----:B-1----:R-:W-:-:S07]  /*3540*/  FMUL R10, R10, R9 ;  /* 0x000000090a0a7220 */ /* 0x002fce0000400000 */
[----:B------:R-:W1:Y:S08]  /*3550*/  MUFU.RSQ R11, R11 ;  /* 0x0000000b000b7308 */ /* 0x000e700000001400 */
[----:B------:R-:W3:Y:S01]  /*3560*/  MUFU.RSQ R16, R16 ;  /* 0x0000001000107308 */ /* 0x000ee20000001400 */
[----:B0-----:R-:W-:Y:S01]  /*3570*/  FMUL R6, R23, R6 ;  /* 0x0000000617067220 */ /* 0x001fe20000400000 */
[----:B------:R-:W-:Y:S01]  /*3580*/  FADD R14, R19, -R14 ;  /* 0x8000000e130e7221 */ /* 0x000fe20000000000 */
[----:B------:R-:W-:Y:S01]  /*3590*/  HADD2.F32 R31, -RZ, R31.H0_H0 ;  /* 0x2000001fff1f7230 */ /* 0x000fe20000004100 */
[----:B--2---:R-:W-:Y:S01]  /*35a0*/  FMUL R17, R17, R12 ;  /* 0x0000000c11117220 */ /* 0x004fe20000400000 */
[----:B------:R-:W-:Y:S01]  /*35b0*/  HADD2.F32 R32, -RZ, R32.H0_H0 ;  /* 0x20000020ff207230 */ /* 0x000fe20000004100 */
[----:B------:R-:W-:Y:S01]  /*35c0*/  FMUL R5, R5, R14 ;  /* 0x0000000e05057220 */ /* 0x000fe20000400000 */
[----:B------:R-:W-:Y:S01]  /*35d0*/  HADD2.F32 R33, -RZ, R33.H0_H0 ;  /* 0x20000021ff217230 */ /* 0x000fe20000004100 */
[----:B-1----:R-:W-:Y:S01]  /*35e0*/  FMUL R11, R11, R24 ;  /* 0x000000180b0b7220 */ /* 0x002fe20000400000 */
[----:B------:R-:W-:Y:S01]  /*35f0*/  HADD2.F32 R34, -RZ, R34.H0_H0 ;  /* 0x20000022ff227230 */ /* 0x000fe20000004100 */
[----:B------:R-:W-:-:S04]  /*3600*/  FFMA R15, R31, R15, R32 ;  /* 0x0000000f1f0f7223 */ /* 0x000fc80000000020 */
[----:B------:R-:W-:Y:S01]  /*3610*/  FFMA R11, R33, R11, R34 ;  /* 0x0000000b210b7223 */ /* 0x000fe20000000022 */
[----:B------:R-:W-:Y:S02]  /*3620*/  HADD2.F32 R37, -RZ, R37.H0_H0 ;  /* 0x20000025ff257230 */ /* 0x000fe40000004100 */
[----:B------:R-:W-:-:S05]  /*3630*/  HADD2.F32 R38, -RZ, R38.H0_H0 ;  /* 0x20000026ff267230 */ /* 0x000fca0000004100 */
[----:B------:R-:W-:Y:S01]  /*3640*/  FFMA R5, R37, R5, R38 ;  /* 0x0000000525057223 */ /* 0x000fe20000000026 */
[----:B------:R-:W-:Y:S02]  /*3650*/  HADD2.F32 R39, -RZ, R39.H0_H0 ;  /* 0x20000027ff277230 */ /* 0x000fe40000004100 */
[----:B------:R-:W-:-:S05]  /*3660*/  HADD2.F32 R2, -RZ, R41.H0_H0 ;  /* 0x20000029ff027230 */ /* 0x000fca0000004100 */
[----:B------:R-:W-:Y:S01]  /*3670*/  FADD R9, R2, -R7 ;  /* 0x8000000702097221 */ /* 0x000fe20000000000 */
[----:B------:R-:W-:Y:S02]  /*3680*/  HADD2.F32 R13, -RZ, R42.H0_H0 ;  /* 0x2000002aff0d7230 */ /* 0x000fe40000004100 */
[----:B------:R-:W-:Y:S02]  /*3690*/  HADD2.F32 R2, -RZ, R29.H0_H0 ;  /* 0x2000001dff027230 */ /* 0x000fe40000004100 */
[----:B------:R-:W-:Y:S01]  /*36a0*/  HADD2.F32 R7, -RZ, R30.H0_H0 ;  /* 0x2000001eff077230 */ /* 0x000fe20000004100 */
[----:B------:R-:W-:Y:S01]  /*36b0*/  FADD R13, R13, -R28 ;  /* 0x8000001c0d0d7221 */ /* 0x000fe20000000000 */
[----:B------:R-:W-:Y:S01]  /*36c0*/  HADD2.F32 R40, -RZ, R40.H0_H0 ;  /* 0x20000028ff287230 */ /* 0x000fe20000004100 */
[----:B---3--:R-:W-:Y:S02]  /*36d0*/  FMUL R9, R16, R9 ;  /* 0x0000000910097220 */ /* 0x008fe40000400000 */
[----:B------:R-:W-:Y:S01]  /*36e0*/  FMUL R13, R0, R13 ;  /* 0x0000000d000d7220 */ /* 0x000fe20000400000 */
[----:B------:R-:W-:Y:S01]  /*36f0*/  FFMA R2, R2, R6, R7 ;  /* 0x0000000602027223 */ /* 0x000fe20000000007 */
[----:B------:R-:W-:-:S02]  /*3700*/  HADD2.F32 R0, -RZ, R35.H0_H0 ;  /* 0x20000023ff007230 */ /* 0x000fc40000004100 */
[----:B------:R-:W-:Y:S02]  /*3710*/  HADD2.F32 R7, -RZ, R36.H0_H0 ;  /* 0x20000024ff077230 */ /* 0x000fe40000004100 */
[----:B------:R-:W-:Y:S01]  /*3720*/  HADD2.F32 R43, -RZ, R43.H0_H0 ;  /* 0x2000002bff2b7230 */ /* 0x000fe20000004100 */
[----:B------:R-:W-:Y:S02]  /*3730*/  FFMA R40, R39, R17, R40 ;  /* 0x0000001127287223 */ /* 0x000fe40000000028 */
[----:B------:R-:W-:Y:S01]  /*3740*/  FFMA R0, R0, R10, R7 ;  /* 0x0000000a00007223 */ /* 0x000fe20000000007 */
[----:B------:R-:W-:Y:S02]  /*3750*/  F2FP.F16.F32.PACK_AB R12, R15, R2 ;  /* 0x000000020f0c723e */ /* 0x000fe400000000ff */
[----:B------:R-:W-:Y:S01]  /*3760*/  F2FP.F16.F32.PACK_AB R14, R40, R5 ;  /* 0x00000005280e723e */ /* 0x000fe200000000ff */
[----:B------:R-:W-:-:S05]  /*3770*/  HADD2.F32 R44, -RZ, R44.H0_H0 ;  /* 0x2000002cff2c7230 */ /* 0x000fca0000004100 */
[----:B------:R-:W-:Y:S01]  /*3780*/  FFMA R9, R43, R9, R44 ;  /* 0x000000092b097223 */ /* 0x000fe2000000002c */
[----:B------:R-:W-:Y:S02]  /*3790*/  HADD2.F32 R45, -RZ, R45.H0_H0 ;  /* 0x2000002dff2d7230 */ /* 0x000fe40000004100 */
[----:B------:R-:W-:-:S04]  /*37a0*/  IMAD.WIDE R4, R4, R3, c[0x0][0x188] ;  /* 0x0000620004047625 */ /* 0x000fc800078e0203 */
[----:B------:R-:W-:-:S05]  /*37b0*/  HADD2.F32 R22, -RZ, R22.H0_H0 ;  /* 0x20000016ff167230 */ /* 0x000fca0000004100 */
[----:B------:R-:W-:Y:S01]  /*37c0*/  FFMA R22, R45, R13, R22 ;  /* 0x0000000d2d167223 */ /* 0x000fe20000000016 */
[----:B------:R-:W-:-:S04]  /*37d0*/  F2FP.F16.F32.PACK_AB R13, R0, R11 ;  /* 0x0000000b000d723e */ /* 0x000fc800000000ff */
[----:B------:R-:W-:Y:S01]  /*37e0*/  F2FP.F16.F32.PACK_AB R15, R22, R9 ;  /* 0x00000009160f723e */ /* 0x000fe200000000ff */
[----:B------:R-:W-:Y:S06]  /*37f0*/  @P6 EXIT ;  /* 0x000000000000694d */ /* 0x000fec0003800000 */
[----:B------:R-:W-:Y:S01]  /*3800*/  STG.E.128 [R4.64], R12 ;  /* 0x0000000c04007986 */ /* 0x000fe2000c101d06 */
[----:B------:R-:W-:Y:S05]  /*3810*/  EXIT ;  /* 0x000000000000794d */ /* 0x000fea0003800000 */
.L_x_0:
[----:B------:R-:W-:-:S00]  /*3820*/  BRA `(.L_x_0) ;  /* 0xfffffff000007947 */ /* 0x000fc0000383ffff */
[----:B------:R-:W-:-:S00]  /*3830*/  NOP ;  /* 0x0000000000007918 */ /* 0x000fc00000000000 */
        /* <DEDUP_REMOVED lines=12> */
.L_x_1:


//--------------------- .nv.global.init           --------------------------
	.section	.nv.global.init,"aw",@progbits
.nv.global.init:
	.type		_$_str,@object
	.size		_$_str,(.L_0 - _$_str)
_$_str:
        /*0000*/ 	.byte	0x5f, 0x5f, 0x43, 0x55, 0x44, 0x41, 0x5f, 0x46, 0x54, 0x5a, 0x00
.L_0:
